//
// Generated by NVIDIA NVVM Compiler
//
// Compiler Build ID: CL-36424714
// Cuda compilation tools, release 13.0, V13.0.88
// Based on NVVM 20.0.0
//

.version 9.0
.target sm_100
.address_size 64

	// .globl	_Z12compute_histPcPiii
.extern .func  (.param .b32 func_retval0) vprintf
(
	.param .b64 vprintf_param_0,
	.param .b64 vprintf_param_1
)
;
.global .align 1 .b8 $str[46] = {116, 105, 100, 58, 32, 37, 100, 44, 32, 115, 116, 97, 114, 116, 58, 32, 37, 100, 44, 32, 101, 110, 100, 58, 32, 37, 100, 44, 32, 104, 105, 115, 116, 32, 111, 102, 102, 115, 101, 116, 58, 32, 37, 100, 10};
.extern .shared .align 16 .b8 hist[];
.global .align 1 .b8 $str$1[12] = {37, 100, 58, 32, 37, 99, 58, 32, 37, 100, 10};
.global .align 1 .b8 $str$2[10] = {115, 105, 122, 101, 58, 32, 37, 100, 10};
.global .align 1 .b8 $str$3[8] = {116, 111, 116, 97, 108, 58, 10};

.visible .entry _Z12compute_histPcPiii(
	.param .u64 .ptr .align 1 _Z12compute_histPcPiii_param_0,
	.param .u64 .ptr .align 1 _Z12compute_histPcPiii_param_1,
	.param .u32 _Z12compute_histPcPiii_param_2,
	.param .u32 _Z12compute_histPcPiii_param_3
)
{
	.local .align 16 .b8 	__local_depot0[16];
	.reg .b64 	%SP;
	.reg .b64 	%SPL;
	.reg .pred 	%p<51>;
	.reg .b16 	%rs<4>;
	.reg .b32 	%r<331>;
	.reg .b64 	%rd<108>;

	mov.u64 	%SPL, __local_depot0;
	cvta.local.u64 	%SP, %SPL;
	ld.param.u64 	%rd3, [_Z12compute_histPcPiii_param_0];
	ld.param.u32 	%r84, [_Z12compute_histPcPiii_param_2];
	ld.param.u32 	%r85, [_Z12compute_histPcPiii_param_3];
	add.u64 	%rd4, %SP, 0;
	add.u64 	%rd1, %SPL, 0;
	mov.u32 	%r86, %ntid.x;
	mov.u32 	%r87, %ctaid.x;
	mov.u32 	%r88, %tid.x;
	mad.lo.s32 	%r1, %r86, %r87, %r88;
	mul.lo.s32 	%r311, %r84, %r1;
	add.s32 	%r3, %r311, %r84;
	mul.lo.s32 	%r4, %r1, 26;
	setp.ge.u32 	%p1, %r4, %r85;
	@%p1 bra 	$L__BB0_91;
	st.local.v4.u32 	[%rd1], {%r1, %r311, %r3, %r4};
	mov.u64 	%rd5, $str;
	cvta.global.u64 	%rd6, %rd5;
	{ // callseq 0, 0
	.param .b64 param0;
	st.param.b64 	[param0], %rd6;
	.param .b64 param1;
	st.param.b64 	[param1], %rd4;
	.param .b32 retval0;
	call.uni (retval0), 
	vprintf, 
	(
	param0, 
	param1
	);
	ld.param.b32 	%r89, [retval0];
	} // callseq 0
	setp.lt.s32 	%p2, %r84, 1;
	@%p2 bra 	$L__BB0_7;
	cvta.to.global.u64 	%rd2, %rd3;
$L__BB0_3:
	cvt.s64.s32 	%rd8, %r311;
	add.s64 	%rd9, %rd2, %rd8;
	ld.global.u8 	%rs1, [%rd9];
	setp.eq.s16 	%p3, %rs1, 0;
	@%p3 bra 	$L__BB0_7;
	add.s16 	%rs2, %rs1, -97;
	and.b16  	%rs3, %rs2, 255;
	setp.gt.u16 	%p4, %rs3, 25;
	@%p4 bra 	$L__BB0_6;
	cvt.u32.u16 	%r91, %rs2;
	and.b32  	%r92, %r91, 255;
	add.s32 	%r93, %r4, %r92;
	shl.b32 	%r94, %r93, 2;
	mov.u32 	%r95, hist;
	add.s32 	%r96, %r95, %r94;
	ld.shared.u32 	%r97, [%r96];
	add.s32 	%r98, %r97, 1;
	st.shared.u32 	[%r96], %r98;
$L__BB0_6:
	add.s32 	%r311, %r311, 1;
	setp.lt.s32 	%p5, %r311, %r3;
	@%p5 bra 	$L__BB0_3;
$L__BB0_7:
	add.s32 	%r99, %r4, 25;
	max.s32 	%r7, %r4, %r99;
	add.s32 	%r8, %r7, 1;
	sub.s32 	%r100, %r8, %r4;
	and.b32  	%r9, %r100, 3;
	setp.eq.s32 	%p6, %r9, 0;
	mov.u32 	%r314, %r4;
	@%p6 bra 	$L__BB0_12;
	mov.b32 	%r313, 0;
	mov.u32 	%r103, hist;
	mov.u64 	%rd10, $str$1;
	mov.u32 	%r314, %r4;
$L__BB0_9:
	.pragma "nounroll";
	shl.b32 	%r102, %r314, 2;
	add.s32 	%r104, %r103, %r102;
	ld.shared.u32 	%r12, [%r104];
	setp.eq.s32 	%p7, %r12, 0;
	@%p7 bra 	$L__BB0_11;
	mul.hi.s32 	%r105, %r314, 1321528399;
	shr.u32 	%r106, %r105, 31;
	shr.s32 	%r107, %r105, 3;
	add.s32 	%r108, %r107, %r106;
	mul.lo.s32 	%r109, %r108, 26;
	sub.s32 	%r110, %r314, %r109;
	add.s32 	%r111, %r110, 97;
	st.local.v2.u32 	[%rd1], {%r1, %r111};
	st.local.u32 	[%rd1+8], %r12;
	cvta.global.u64 	%rd11, %rd10;
	{ // callseq 1, 0
	.param .b64 param0;
	st.param.b64 	[param0], %rd11;
	.param .b64 param1;
	st.param.b64 	[param1], %rd4;
	.param .b32 retval0;
	call.uni (retval0), 
	vprintf, 
	(
	param0, 
	param1
	);
	ld.param.b32 	%r112, [retval0];
	} // callseq 1
$L__BB0_11:
	add.s32 	%r314, %r314, 1;
	add.s32 	%r313, %r313, 1;
	setp.ne.s32 	%p8, %r313, %r9;
	@%p8 bra 	$L__BB0_9;
$L__BB0_12:
	sub.s32 	%r114, %r7, %r4;
	setp.lt.u32 	%p9, %r114, 3;
	@%p9 bra 	$L__BB0_23;
	mov.u32 	%r116, hist;
	mov.u64 	%rd22, $str$1;
$L__BB0_14:
	shl.b32 	%r115, %r314, 2;
	add.s32 	%r17, %r116, %r115;
	ld.shared.u32 	%r18, [%r17];
	setp.eq.s32 	%p10, %r18, 0;
	@%p10 bra 	$L__BB0_16;
	mul.hi.s32 	%r117, %r314, 1321528399;
	shr.u32 	%r118, %r117, 31;
	shr.s32 	%r119, %r117, 3;
	add.s32 	%r120, %r119, %r118;
	mul.lo.s32 	%r121, %r120, 26;
	sub.s32 	%r122, %r314, %r121;
	add.s32 	%r123, %r122, 97;
	st.local.v2.u32 	[%rd1], {%r1, %r123};
	st.local.u32 	[%rd1+8], %r18;
	cvta.global.u64 	%rd14, %rd22;
	{ // callseq 2, 0
	.param .b64 param0;
	st.param.b64 	[param0], %rd14;
	.param .b64 param1;
	st.param.b64 	[param1], %rd4;
	.param .b32 retval0;
	call.uni (retval0), 
	vprintf, 
	(
	param0, 
	param1
	);
	ld.param.b32 	%r124, [retval0];
	} // callseq 2
$L__BB0_16:
	ld.shared.u32 	%r19, [%r17+4];
	setp.eq.s32 	%p11, %r19, 0;
	@%p11 bra 	$L__BB0_18;
	add.s32 	%r126, %r314, 1;
	mul.hi.s32 	%r127, %r126, 1321528399;
	shr.u32 	%r128, %r127, 31;
	shr.s32 	%r129, %r127, 3;
	add.s32 	%r130, %r129, %r128;
	mul.lo.s32 	%r131, %r130, 26;
	sub.s32 	%r132, %r126, %r131;
	add.s32 	%r133, %r132, 97;
	st.local.v2.u32 	[%rd1], {%r1, %r133};
	st.local.u32 	[%rd1+8], %r19;
	cvta.global.u64 	%rd17, %rd22;
	{ // callseq 3, 0
	.param .b64 param0;
	st.param.b64 	[param0], %rd17;
	.param .b64 param1;
	st.param.b64 	[param1], %rd4;
	.param .b32 retval0;
	call.uni (retval0), 
	vprintf, 
	(
	param0, 
	param1
	);
	ld.param.b32 	%r134, [retval0];
	} // callseq 3
$L__BB0_18:
	ld.shared.u32 	%r20, [%r17+8];
	setp.eq.s32 	%p12, %r20, 0;
	@%p12 bra 	$L__BB0_20;
	add.s32 	%r136, %r314, 2;
	mul.hi.s32 	%r137, %r136, 1321528399;
	shr.u32 	%r138, %r137, 31;
	shr.s32 	%r139, %r137, 3;
	add.s32 	%r140, %r139, %r138;
	mul.lo.s32 	%r141, %r140, 26;
	sub.s32 	%r142, %r136, %r141;
	add.s32 	%r143, %r142, 97;
	st.local.v2.u32 	[%rd1], {%r1, %r143};
	st.local.u32 	[%rd1+8], %r20;
	cvta.global.u64 	%rd20, %rd22;
	{ // callseq 4, 0
	.param .b64 param0;
	st.param.b64 	[param0], %rd20;
	.param .b64 param1;
	st.param.b64 	[param1], %rd4;
	.param .b32 retval0;
	call.uni (retval0), 
	vprintf, 
	(
	param0, 
	param1
	);
	ld.param.b32 	%r144, [retval0];
	} // callseq 4
$L__BB0_20:
	ld.shared.u32 	%r21, [%r17+12];
	setp.eq.s32 	%p13, %r21, 0;
	@%p13 bra 	$L__BB0_22;
	add.s32 	%r146, %r314, 3;
	mul.hi.s32 	%r147, %r146, 1321528399;
	shr.u32 	%r148, %r147, 31;
	shr.s32 	%r149, %r147, 3;
	add.s32 	%r150, %r149, %r148;
	mul.lo.s32 	%r151, %r150, 26;
	sub.s32 	%r152, %r146, %r151;
	add.s32 	%r153, %r152, 97;
	st.local.v2.u32 	[%rd1], {%r1, %r153};
	st.local.u32 	[%rd1+8], %r21;
	cvta.global.u64 	%rd23, %rd22;
	{ // callseq 5, 0
	.param .b64 param0;
	st.param.b64 	[param0], %rd23;
	.param .b64 param1;
	st.param.b64 	[param1], %rd4;
	.param .b32 retval0;
	call.uni (retval0), 
	vprintf, 
	(
	param0, 
	param1
	);
	ld.param.b32 	%r154, [retval0];
	} // callseq 5
$L__BB0_22:
	add.s32 	%r314, %r314, 4;
	setp.ne.s32 	%p14, %r314, %r8;
	@%p14 bra 	$L__BB0_14;
$L__BB0_23:
	bar.sync 	0;
	setp.ne.s32 	%p15, %r1, 0;
	@%p15 bra 	$L__BB0_91;
	st.local.u32 	[%rd1], %r85;
	mov.u64 	%rd25, $str$2;
	cvta.global.u64 	%rd26, %rd25;
	{ // callseq 6, 0
	.param .b64 param0;
	st.param.b64 	[param0], %rd26;
	.param .b64 param1;
	st.param.b64 	[param1], %rd4;
	.param .b32 retval0;
	call.uni (retval0), 
	vprintf, 
	(
	param0, 
	param1
	);
	ld.param.b32 	%r156, [retval0];
	} // callseq 6
	setp.lt.s32 	%p16, %r85, 52;
	@%p16 bra 	$L__BB0_39;
	mul.hi.u32 	%r159, %r85, 1321528399;
	shr.u32 	%r160, %r159, 3;
	add.s32 	%r161, %r160, -1;
	add.s32 	%r162, %r160, 7;
	and.b32  	%r163, %r162, 7;
	add.s32 	%r23, %r163, -1;
	add.s32 	%r164, %r160, 3;
	and.b32  	%r24, %r164, 3;
	and.b32  	%r25, %r161, 7;
	and.b32  	%r26, %r162, 3;
	and.b32  	%r27, %r164, 1;
	and.b32  	%r165, %r161, -8;
	neg.s32 	%r28, %r165;
	mov.b32 	%r316, 0;
$L__BB0_26:
	setp.lt.u32 	%p17, %r85, 234;
	shl.b32 	%r168, %r316, 2;
	mov.u32 	%r169, hist;
	add.s32 	%r30, %r169, %r168;
	ld.shared.u32 	%r330, [%r30];
	mov.b32 	%r326, 1;
	@%p17 bra 	$L__BB0_30;
	add.s32 	%r317, %r30, 416;
	mov.b32 	%r318, 0;
	mov.u32 	%r319, %r28;
$L__BB0_28:
	.pragma "nounroll";
	ld.shared.u32 	%r174, [%r317+-312];
	add.s32 	%r175, %r330, %r174;
	ld.shared.u32 	%r176, [%r317+-208];
	add.s32 	%r177, %r175, %r176;
	ld.shared.u32 	%r178, [%r317+-104];
	add.s32 	%r179, %r177, %r178;
	ld.shared.u32 	%r180, [%r317];
	add.s32 	%r181, %r179, %r180;
	ld.shared.u32 	%r182, [%r317+104];
	add.s32 	%r183, %r181, %r182;
	ld.shared.u32 	%r184, [%r317+208];
	add.s32 	%r185, %r183, %r184;
	ld.shared.u32 	%r186, [%r317+312];
	add.s32 	%r187, %r185, %r186;
	ld.shared.u32 	%r188, [%r317+416];
	add.s32 	%r330, %r187, %r188;
	add.s32 	%r319, %r319, 8;
	add.s32 	%r318, %r318, 8;
	add.s32 	%r317, %r317, 832;
	setp.eq.s32 	%p18, %r319, 0;
	@%p18 bra 	$L__BB0_29;
	bra.uni 	$L__BB0_28;
$L__BB0_29:
	add.s32 	%r326, %r318, 1;
$L__BB0_30:
	setp.eq.s32 	%p19, %r25, 0;
	@%p19 bra 	$L__BB0_38;
	setp.lt.u32 	%p20, %r23, 3;
	@%p20 bra 	$L__BB0_33;
	mad.lo.s32 	%r190, %r326, 104, %r30;
	ld.shared.u32 	%r191, [%r190];
	add.s32 	%r192, %r330, %r191;
	ld.shared.u32 	%r193, [%r190+104];
	add.s32 	%r194, %r192, %r193;
	ld.shared.u32 	%r195, [%r190+208];
	add.s32 	%r196, %r194, %r195;
	ld.shared.u32 	%r197, [%r190+312];
	add.s32 	%r330, %r196, %r197;
	add.s32 	%r326, %r326, 4;
$L__BB0_33:
	setp.eq.s32 	%p21, %r26, 0;
	@%p21 bra 	$L__BB0_38;
	setp.eq.s32 	%p22, %r24, 1;
	@%p22 bra 	$L__BB0_36;
	mad.lo.s32 	%r199, %r326, 104, %r30;
	ld.shared.u32 	%r200, [%r199];
	add.s32 	%r201, %r330, %r200;
	ld.shared.u32 	%r202, [%r199+104];
	add.s32 	%r330, %r201, %r202;
	add.s32 	%r326, %r326, 2;
$L__BB0_36:
	setp.eq.s32 	%p23, %r27, 0;
	@%p23 bra 	$L__BB0_38;
	mad.lo.s32 	%r203, %r326, 104, %r30;
	ld.shared.u32 	%r204, [%r203];
	add.s32 	%r330, %r330, %r204;
$L__BB0_38:
	st.shared.u32 	[%r30], %r330;
	add.s32 	%r316, %r316, 1;
	setp.ne.s32 	%p24, %r316, 26;
	@%p24 bra 	$L__BB0_26;
$L__BB0_39:
	mov.u64 	%rd28, $str$3;
	cvta.global.u64 	%rd29, %rd28;
	{ // callseq 7, 0
	.param .b64 param0;
	st.param.b64 	[param0], %rd29;
	.param .b64 param1;
	st.param.b64 	[param1], 0;
	.param .b32 retval0;
	call.uni (retval0), 
	vprintf, 
	(
	param0, 
	param1
	);
	ld.param.b32 	%r205, [retval0];
	} // callseq 7
	ld.shared.u32 	%r58, [hist];
	setp.eq.s32 	%p25, %r58, 0;
	@%p25 bra 	$L__BB0_41;
	mov.b32 	%r207, 97;
	mov.b32 	%r208, 0;
	st.local.v2.u32 	[%rd1], {%r208, %r207};
	st.local.u32 	[%rd1+8], %r58;
	mov.u64 	%rd30, $str$1;
	cvta.global.u64 	%rd31, %rd30;
	{ // callseq 8, 0
	.param .b64 param0;
	st.param.b64 	[param0], %rd31;
	.param .b64 param1;
	st.param.b64 	[param1], %rd4;
	.param .b32 retval0;
	call.uni (retval0), 
	vprintf, 
	(
	param0, 
	param1
	);
	ld.param.b32 	%r209, [retval0];
	} // callseq 8
$L__BB0_41:
	ld.shared.u32 	%r59, [hist+4];
	setp.eq.s32 	%p26, %r59, 0;
	@%p26 bra 	$L__BB0_43;
	mov.b32 	%r211, 98;
	mov.b32 	%r212, 0;
	st.local.v2.u32 	[%rd1], {%r212, %r211};
	st.local.u32 	[%rd1+8], %r59;
	mov.u64 	%rd33, $str$1;
	cvta.global.u64 	%rd34, %rd33;
	{ // callseq 9, 0
	.param .b64 param0;
	st.param.b64 	[param0], %rd34;
	.param .b64 param1;
	st.param.b64 	[param1], %rd4;
	.param .b32 retval0;
	call.uni (retval0), 
	vprintf, 
	(
	param0, 
	param1
	);
	ld.param.b32 	%r213, [retval0];
	} // callseq 9
$L__BB0_43:
	ld.shared.u32 	%r60, [hist+8];
	setp.eq.s32 	%p27, %r60, 0;
	@%p27 bra 	$L__BB0_45;
	mov.b32 	%r215, 99;
	mov.b32 	%r216, 0;
	st.local.v2.u32 	[%rd1], {%r216, %r215};
	st.local.u32 	[%rd1+8], %r60;
	mov.u64 	%rd36, $str$1;
	cvta.global.u64 	%rd37, %rd36;
	{ // callseq 10, 0
	.param .b64 param0;
	st.param.b64 	[param0], %rd37;
	.param .b64 param1;
	st.param.b64 	[param1], %rd4;
	.param .b32 retval0;
	call.uni (retval0), 
	vprintf, 
	(
	param0, 
	param1
	);
	ld.param.b32 	%r217, [retval0];
	} // callseq 10
$L__BB0_45:
	ld.shared.u32 	%r61, [hist+12];
	setp.eq.s32 	%p28, %r61, 0;
	@%p28 bra 	$L__BB0_47;
	mov.b32 	%r219, 100;
	mov.b32 	%r220, 0;
	st.local.v2.u32 	[%rd1], {%r220, %r219};
	st.local.u32 	[%rd1+8], %r61;
	mov.u64 	%rd39, $str$1;
	cvta.global.u64 	%rd40, %rd39;
	{ // callseq 11, 0
	.param .b64 param0;
	st.param.b64 	[param0], %rd40;
	.param .b64 param1;
	st.param.b64 	[param1], %rd4;
	.param .b32 retval0;
	call.uni (retval0), 
	vprintf, 
	(
	param0, 
	param1
	);
	ld.param.b32 	%r221, [retval0];
	} // callseq 11
$L__BB0_47:
	ld.shared.u32 	%r62, [hist+16];
	setp.eq.s32 	%p29, %r62, 0;
	@%p29 bra 	$L__BB0_49;
	mov.b32 	%r223, 101;
	mov.b32 	%r224, 0;
	st.local.v2.u32 	[%rd1], {%r224, %r223};
	st.local.u32 	[%rd1+8], %r62;
	mov.u64 	%rd42, $str$1;
	cvta.global.u64 	%rd43, %rd42;
	{ // callseq 12, 0
	.param .b64 param0;
	st.param.b64 	[param0], %rd43;
	.param .b64 param1;
	st.param.b64 	[param1], %rd4;
	.param .b32 retval0;
	call.uni (retval0), 
	vprintf, 
	(
	param0, 
	param1
	);
	ld.param.b32 	%r225, [retval0];
	} // callseq 12
$L__BB0_49:
	ld.shared.u32 	%r63, [hist+20];
	setp.eq.s32 	%p30, %r63, 0;
	@%p30 bra 	$L__BB0_51;
	mov.b32 	%r227, 102;
	mov.b32 	%r228, 0;
	st.local.v2.u32 	[%rd1], {%r228, %r227};
	st.local.u32 	[%rd1+8], %r63;
	mov.u64 	%rd45, $str$1;
	cvta.global.u64 	%rd46, %rd45;
	{ // callseq 13, 0
	.param .b64 param0;
	st.param.b64 	[param0], %rd46;
	.param .b64 param1;
	st.param.b64 	[param1], %rd4;
	.param .b32 retval0;
	call.uni (retval0), 
	vprintf, 
	(
	param0, 
	param1
	);
	ld.param.b32 	%r229, [retval0];
	} // callseq 13
$L__BB0_51:
	ld.shared.u32 	%r64, [hist+24];
	setp.eq.s32 	%p31, %r64, 0;
	@%p31 bra 	$L__BB0_53;
	mov.b32 	%r231, 103;
	mov.b32 	%r232, 0;
	st.local.v2.u32 	[%rd1], {%r232, %r231};
	st.local.u32 	[%rd1+8], %r64;
	mov.u64 	%rd48, $str$1;
	cvta.global.u64 	%rd49, %rd48;
	{ // callseq 14, 0
	.param .b64 param0;
	st.param.b64 	[param0], %rd49;
	.param .b64 param1;
	st.param.b64 	[param1], %rd4;
	.param .b32 retval0;
	call.uni (retval0), 
	vprintf, 
	(
	param0, 
	param1
	);
	ld.param.b32 	%r233, [retval0];
	} // callseq 14
$L__BB0_53:
	ld.shared.u32 	%r65, [hist+28];
	setp.eq.s32 	%p32, %r65, 0;
	@%p32 bra 	$L__BB0_55;
	mov.b32 	%r235, 104;
	mov.b32 	%r236, 0;
	st.local.v2.u32 	[%rd1], {%r236, %r235};
	st.local.u32 	[%rd1+8], %r65;
	mov.u64 	%rd51, $str$1;
	cvta.global.u64 	%rd52, %rd51;
	{ // callseq 15, 0
	.param .b64 param0;
	st.param.b64 	[param0], %rd52;
	.param .b64 param1;
	st.param.b64 	[param1], %rd4;
	.param .b32 retval0;
	call.uni (retval0), 
	vprintf, 
	(
	param0, 
	param1
	);
	ld.param.b32 	%r237, [retval0];
	} // callseq 15
$L__BB0_55:
	ld.shared.u32 	%r66, [hist+32];
	setp.eq.s32 	%p33, %r66, 0;
	@%p33 bra 	$L__BB0_57;
	mov.b32 	%r239, 105;
	mov.b32 	%r240, 0;
	st.local.v2.u32 	[%rd1], {%r240, %r239};
	st.local.u32 	[%rd1+8], %r66;
	mov.u64 	%rd54, $str$1;
	cvta.global.u64 	%rd55, %rd54;
	{ // callseq 16, 0
	.param .b64 param0;
	st.param.b64 	[param0], %rd55;
	.param .b64 param1;
	st.param.b64 	[param1], %rd4;
	.param .b32 retval0;
	call.uni (retval0), 
	vprintf, 
	(
	param0, 
	param1
	);
	ld.param.b32 	%r241, [retval0];
	} // callseq 16
$L__BB0_57:
	ld.shared.u32 	%r67, [hist+36];
	setp.eq.s32 	%p34, %r67, 0;
	@%p34 bra 	$L__BB0_59;
	mov.b32 	%r243, 106;
	mov.b32 	%r244, 0;
	st.local.v2.u32 	[%rd1], {%r244, %r243};
	st.local.u32 	[%rd1+8], %r67;
	mov.u64 	%rd57, $str$1;
	cvta.global.u64 	%rd58, %rd57;
	{ // callseq 17, 0
	.param .b64 param0;
	st.param.b64 	[param0], %rd58;
	.param .b64 param1;
	st.param.b64 	[param1], %rd4;
	.param .b32 retval0;
	call.uni (retval0), 
	vprintf, 
	(
	param0, 
	param1
	);
	ld.param.b32 	%r245, [retval0];
	} // callseq 17
$L__BB0_59:
	ld.shared.u32 	%r68, [hist+40];
	setp.eq.s32 	%p35, %r68, 0;
	@%p35 bra 	$L__BB0_61;
	mov.b32 	%r247, 107;
	mov.b32 	%r248, 0;
	st.local.v2.u32 	[%rd1], {%r248, %r247};
	st.local.u32 	[%rd1+8], %r68;
	mov.u64 	%rd60, $str$1;
	cvta.global.u64 	%rd61, %rd60;
	{ // callseq 18, 0
	.param .b64 param0;
	st.param.b64 	[param0], %rd61;
	.param .b64 param1;
	st.param.b64 	[param1], %rd4;
	.param .b32 retval0;
	call.uni (retval0), 
	vprintf, 
	(
	param0, 
	param1
	);
	ld.param.b32 	%r249, [retval0];
	} // callseq 18
$L__BB0_61:
	ld.shared.u32 	%r69, [hist+44];
	setp.eq.s32 	%p36, %r69, 0;
	@%p36 bra 	$L__BB0_63;
	mov.b32 	%r251, 108;
	mov.b32 	%r252, 0;
	st.local.v2.u32 	[%rd1], {%r252, %r251};
	st.local.u32 	[%rd1+8], %r69;
	mov.u64 	%rd63, $str$1;
	cvta.global.u64 	%rd64, %rd63;
	{ // callseq 19, 0
	.param .b64 param0;
	st.param.b64 	[param0], %rd64;
	.param .b64 param1;
	st.param.b64 	[param1], %rd4;
	.param .b32 retval0;
	call.uni (retval0), 
	vprintf, 
	(
	param0, 
	param1
	);
	ld.param.b32 	%r253, [retval0];
	} // callseq 19
$L__BB0_63:
	ld.shared.u32 	%r70, [hist+48];
	setp.eq.s32 	%p37, %r70, 0;
	@%p37 bra 	$L__BB0_65;
	mov.b32 	%r255, 109;
	mov.b32 	%r256, 0;
	st.local.v2.u32 	[%rd1], {%r256, %r255};
	st.local.u32 	[%rd1+8], %r70;
	mov.u64 	%rd66, $str$1;
	cvta.global.u64 	%rd67, %rd66;
	{ // callseq 20, 0
	.param .b64 param0;
	st.param.b64 	[param0], %rd67;
	.param .b64 param1;
	st.param.b64 	[param1], %rd4;
	.param .b32 retval0;
	call.uni (retval0), 
	vprintf, 
	(
	param0, 
	param1
	);
	ld.param.b32 	%r257, [retval0];
	} // callseq 20
$L__BB0_65:
	ld.shared.u32 	%r71, [hist+52];
	setp.eq.s32 	%p38, %r71, 0;
	@%p38 bra 	$L__BB0_67;
	mov.b32 	%r259, 110;
	mov.b32 	%r260, 0;
	st.local.v2.u32 	[%rd1], {%r260, %r259};
	st.local.u32 	[%rd1+8], %r71;
	mov.u64 	%rd69, $str$1;
	cvta.global.u64 	%rd70, %rd69;
	{ // callseq 21, 0
	.param .b64 param0;
	st.param.b64 	[param0], %rd70;
	.param .b64 param1;
	st.param.b64 	[param1], %rd4;
	.param .b32 retval0;
	call.uni (retval0), 
	vprintf, 
	(
	param0, 
	param1
	);
	ld.param.b32 	%r261, [retval0];
	} // callseq 21
$L__BB0_67:
	ld.shared.u32 	%r72, [hist+56];
	setp.eq.s32 	%p39, %r72, 0;
	@%p39 bra 	$L__BB0_69;
	mov.b32 	%r263, 111;
	mov.b32 	%r264, 0;
	st.local.v2.u32 	[%rd1], {%r264, %r263};
	st.local.u32 	[%rd1+8], %r72;
	mov.u64 	%rd72, $str$1;
	cvta.global.u64 	%rd73, %rd72;
	{ // callseq 22, 0
	.param .b64 param0;
	st.param.b64 	[param0], %rd73;
	.param .b64 param1;
	st.param.b64 	[param1], %rd4;
	.param .b32 retval0;
	call.uni (retval0), 
	vprintf, 
	(
	param0, 
	param1
	);
	ld.param.b32 	%r265, [retval0];
	} // callseq 22
$L__BB0_69:
	ld.shared.u32 	%r73, [hist+60];
	setp.eq.s32 	%p40, %r73, 0;
	@%p40 bra 	$L__BB0_71;
	mov.b32 	%r267, 112;
	mov.b32 	%r268, 0;
	st.local.v2.u32 	[%rd1], {%r268, %r267};
	st.local.u32 	[%rd1+8], %r73;
	mov.u64 	%rd75, $str$1;
	cvta.global.u64 	%rd76, %rd75;
	{ // callseq 23, 0
	.param .b64 param0;
	st.param.b64 	[param0], %rd76;
	.param .b64 param1;
	st.param.b64 	[param1], %rd4;
	.param .b32 retval0;
	call.uni (retval0), 
	vprintf, 
	(
	param0, 
	param1
	);
	ld.param.b32 	%r269, [retval0];
	} // callseq 23
$L__BB0_71:
	ld.shared.u32 	%r74, [hist+64];
	setp.eq.s32 	%p41, %r74, 0;
	@%p41 bra 	$L__BB0_73;
	mov.b32 	%r271, 113;
	mov.b32 	%r272, 0;
	st.local.v2.u32 	[%rd1], {%r272, %r271};
	st.local.u32 	[%rd1+8], %r74;
	mov.u64 	%rd78, $str$1;
	cvta.global.u64 	%rd79, %rd78;
	{ // callseq 24, 0
	.param .b64 param0;
	st.param.b64 	[param0], %rd79;
	.param .b64 param1;
	st.param.b64 	[param1], %rd4;
	.param .b32 retval0;
	call.uni (retval0), 
	vprintf, 
	(
	param0, 
	param1
	);
	ld.param.b32 	%r273, [retval0];
	} // callseq 24
$L__BB0_73:
	ld.shared.u32 	%r75, [hist+68];
	setp.eq.s32 	%p42, %r75, 0;
	@%p42 bra 	$L__BB0_75;
	mov.b32 	%r275, 114;
	mov.b32 	%r276, 0;
	st.local.v2.u32 	[%rd1], {%r276, %r275};
	st.local.u32 	[%rd1+8], %r75;
	mov.u64 	%rd81, $str$1;
	cvta.global.u64 	%rd82, %rd81;
	{ // callseq 25, 0
	.param .b64 param0;
	st.param.b64 	[param0], %rd82;
	.param .b64 param1;
	st.param.b64 	[param1], %rd4;
	.param .b32 retval0;
	call.uni (retval0), 
	vprintf, 
	(
	param0, 
	param1
	);
	ld.param.b32 	%r277, [retval0];
	} // callseq 25
$L__BB0_75:
	ld.shared.u32 	%r76, [hist+72];
	setp.eq.s32 	%p43, %r76, 0;
	@%p43 bra 	$L__BB0_77;
	mov.b32 	%r279, 115;
	mov.b32 	%r280, 0;
	st.local.v2.u32 	[%rd1], {%r280, %r279};
	st.local.u32 	[%rd1+8], %r76;
	mov.u64 	%rd84, $str$1;
	cvta.global.u64 	%rd85, %rd84;
	{ // callseq 26, 0
	.param .b64 param0;
	st.param.b64 	[param0], %rd85;
	.param .b64 param1;
	st.param.b64 	[param1], %rd4;
	.param .b32 retval0;
	call.uni (retval0), 
	vprintf, 
	(
	param0, 
	param1
	);
	ld.param.b32 	%r281, [retval0];
	} // callseq 26
$L__BB0_77:
	ld.shared.u32 	%r77, [hist+76];
	setp.eq.s32 	%p44, %r77, 0;
	@%p44 bra 	$L__BB0_79;
	mov.b32 	%r283, 116;
	mov.b32 	%r284, 0;
	st.local.v2.u32 	[%rd1], {%r284, %r283};
	st.local.u32 	[%rd1+8], %r77;
	mov.u64 	%rd87, $str$1;
	cvta.global.u64 	%rd88, %rd87;
	{ // callseq 27, 0
	.param .b64 param0;
	st.param.b64 	[param0], %rd88;
	.param .b64 param1;
	st.param.b64 	[param1], %rd4;
	.param .b32 retval0;
	call.uni (retval0), 
	vprintf, 
	(
	param0, 
	param1
	);
	ld.param.b32 	%r285, [retval0];
	} // callseq 27
$L__BB0_79:
	ld.shared.u32 	%r78, [hist+80];
	setp.eq.s32 	%p45, %r78, 0;
	@%p45 bra 	$L__BB0_81;
	mov.b32 	%r287, 117;
	mov.b32 	%r288, 0;
	st.local.v2.u32 	[%rd1], {%r288, %r287};
	st.local.u32 	[%rd1+8], %r78;
	mov.u64 	%rd90, $str$1;
	cvta.global.u64 	%rd91, %rd90;
	{ // callseq 28, 0
	.param .b64 param0;
	st.param.b64 	[param0], %rd91;
	.param .b64 param1;
	st.param.b64 	[param1], %rd4;
	.param .b32 retval0;
	call.uni (retval0), 
	vprintf, 
	(
	param0, 
	param1
	);
	ld.param.b32 	%r289, [retval0];
	} // callseq 28
$L__BB0_81:
	ld.shared.u32 	%r79, [hist+84];
	setp.eq.s32 	%p46, %r79, 0;
	@%p46 bra 	$L__BB0_83;
	mov.b32 	%r291, 118;
	mov.b32 	%r292, 0;
	st.local.v2.u32 	[%rd1], {%r292, %r291};
	st.local.u32 	[%rd1+8], %r79;
	mov.u64 	%rd93, $str$1;
	cvta.global.u64 	%rd94, %rd93;
	{ // callseq 29, 0
	.param .b64 param0;
	st.param.b64 	[param0], %rd94;
	.param .b64 param1;
	st.param.b64 	[param1], %rd4;
	.param .b32 retval0;
	call.uni (retval0), 
	vprintf, 
	(
	param0, 
	param1
	);
	ld.param.b32 	%r293, [retval0];
	} // callseq 29
$L__BB0_83:
	ld.shared.u32 	%r80, [hist+88];
	setp.eq.s32 	%p47, %r80, 0;
	@%p47 bra 	$L__BB0_85;
	mov.b32 	%r295, 119;
	mov.b32 	%r296, 0;
	st.local.v2.u32 	[%rd1], {%r296, %r295};
	st.local.u32 	[%rd1+8], %r80;
	mov.u64 	%rd96, $str$1;
	cvta.global.u64 	%rd97, %rd96;
	{ // callseq 30, 0
	.param .b64 param0;
	st.param.b64 	[param0], %rd97;
	.param .b64 param1;
	st.param.b64 	[param1], %rd4;
	.param .b32 retval0;
	call.uni (retval0), 
	vprintf, 
	(
	param0, 
	param1
	);
	ld.param.b32 	%r297, [retval0];
	} // callseq 30
$L__BB0_85:
	ld.shared.u32 	%r81, [hist+92];
	setp.eq.s32 	%p48, %r81, 0;
	@%p48 bra 	$L__BB0_87;
	mov.b32 	%r299, 120;
	mov.b32 	%r300, 0;
	st.local.v2.u32 	[%rd1], {%r300, %r299};
	st.local.u32 	[%rd1+8], %r81;
	mov.u64 	%rd99, $str$1;
	cvta.global.u64 	%rd100, %rd99;
	{ // callseq 31, 0
	.param .b64 param0;
	st.param.b64 	[param0], %rd100;
	.param .b64 param1;
	st.param.b64 	[param1], %rd4;
	.param .b32 retval0;
	call.uni (retval0), 
	vprintf, 
	(
	param0, 
	param1
	);
	ld.param.b32 	%r301, [retval0];
	} // callseq 31
$L__BB0_87:
	ld.shared.u32 	%r82, [hist+96];
	setp.eq.s32 	%p49, %r82, 0;
	@%p49 bra 	$L__BB0_89;
	mov.b32 	%r303, 121;
	mov.b32 	%r304, 0;
	st.local.v2.u32 	[%rd1], {%r304, %r303};
	st.local.u32 	[%rd1+8], %r82;
	mov.u64 	%rd102, $str$1;
	cvta.global.u64 	%rd103, %rd102;
	{ // callseq 32, 0
	.param .b64 param0;
	st.param.b64 	[param0], %rd103;
	.param .b64 param1;
	st.param.b64 	[param1], %rd4;
	.param .b32 retval0;
	call.uni (retval0), 
	vprintf, 
	(
	param0, 
	param1
	);
	ld.param.b32 	%r305, [retval0];
	} // callseq 32
$L__BB0_89:
	ld.shared.u32 	%r83, [hist+100];
	setp.eq.s32 	%p50, %r83, 0;
	@%p50 bra 	$L__BB0_91;
	mov.b32 	%r307, 122;
	mov.b32 	%r308, 0;
	st.local.v2.u32 	[%rd1], {%r308, %r307};
	st.local.u32 	[%rd1+8], %r83;
	mov.u64 	%rd105, $str$1;
	cvta.global.u64 	%rd106, %rd105;
	{ // callseq 33, 0
	.param .b64 param0;
	st.param.b64 	[param0], %rd106;
	.param .b64 param1;
	st.param.b64 	[param1], %rd4;
	.param .b32 retval0;
	call.uni (retval0), 
	vprintf, 
	(
	param0, 
	param1
	);
	ld.param.b32 	%r309, [retval0];
	} // callseq 33
$L__BB0_91:
	ret;

}


// ===== COMPILED SASS (sm_100) =====

	.target	sm_100

	.elftype	@"ET_EXEC"


//--------------------- .note.nv.tkinfo           --------------------------
	.section	.note.nv.tkinfo,"",@"SHT_NOTE"
	.sectionflags	@"SHF_NOTE_NV_TKINFO"
	.tkinfo
        /*0018*/ 	.word	0x00000002
        /*0030*/ 	.string	""
        /*0030*/ 	.string	"ptxas"
        /*0030*/ 	.string	"Cuda compilation tools, release 13.0, V13.0.88"
        /*0030*/ 	.string	"Build cuda_13.0.r13.0/compiler.36424714_0"
        /*0030*/ 	.string	"-arch sm_100 -m 64 "



//--------------------- .note.nv.cuinfo           --------------------------
	.section	.note.nv.cuinfo,"",@"SHT_NOTE"
	.sectionflags	@"SHF_NOTE_NV_CUINFO"
        /*0018*/ 	.short	0x0002
        /*001a*/ 	.short	0x0064
        /*001c*/ 	.short	0x0082
	.zero		2


//--------------------- .nv.info                  --------------------------
	.section	.nv.info,"",@"SHT_CUDA_INFO"
	.align	4


	//----- nvinfo : EIATTR_REGCOUNT
	.align		4
        /*0000*/ 	.byte	0x04, 0x2f
        /*0002*/ 	.short	(.L_5 - .L_4)
	.align		4
.L_4:
        /*0004*/ 	.word	index@(_Z12compute_histPcPiii)
        /*0008*/ 	.word	0x0000001e


	//----- nvinfo : EIATTR_FRAME_SIZE
	.align		4
.L_5:
        /*000c*/ 	.byte	0x04, 0x11
        /*000e*/ 	.short	(.L_7 - .L_6)
	.align		4
.L_6:
        /*0010*/ 	.word	index@(_Z12compute_histPcPiii)
        /*0014*/ 	.word	0x00000010


	//----- nvinfo : EIATTR_MIN_STACK_SIZE
	.align		4
.L_7:
        /*0018*/ 	.byte	0x04, 0x12
        /*001a*/ 	.short	(.L_9 - .L_8)
	.align		4
.L_8:
        /*001c*/ 	.word	index@(_Z12compute_histPcPiii)
        /*0020*/ 	.word	0x00000010
.L_9:


//--------------------- .nv.compat                --------------------------
	.section	.nv.compat,"",@"SHT_CUDA_COMPAT_INFO"
	.align	4
        /*0000*/ 	.byte	0x02, 0x09, 0x00, 0x00, 0x02, 0x02, 0x01, 0x00, 0x02, 0x05, 0x05, 0x00, 0x03, 0x07, 0x01, 0x01
        /*0010*/ 	.byte	0x02, 0x03, 0x00, 0x00, 0x02, 0x06, 0x01, 0x00, 0x04, 0x0b, 0x08, 0x00, 0x09, 0x00, 0x00, 0x00
        /*0020*/ 	.byte	0x00, 0x00, 0x00, 0x00


//--------------------- .nv.info._Z12compute_histPcPiii --------------------------
	.section	.nv.info._Z12compute_histPcPiii,"",@"SHT_CUDA_INFO"
	.sectionflags	@""
	.align	4


	//----- nvinfo : EIATTR_CUDA_API_VERSION
	.align		4
        /*0000*/ 	.byte	0x04, 0x37
        /*0002*/ 	.short	(.L_11 - .L_10)
.L_10:
        /*0004*/ 	.word	0x00000082


	//----- nvinfo : EIATTR_KPARAM_INFO
	.align		4
.L_11:
        /*0008*/ 	.byte	0x04, 0x17
        /*000a*/ 	.short	(.L_13 - .L_12)
.L_12:
        /*000c*/ 	.word	0x00000000
        /*0010*/ 	.short	0x0003
        /*0012*/ 	.short	0x0014
        /*0014*/ 	.byte	0x00, 0xf0, 0x11, 0x00


	//----- nvinfo : EIATTR_KPARAM_INFO
	.align		4
.L_13:
        /*0018*/ 	.byte	0x04, 0x17
        /*001a*/ 	.short	(.L_15 - .L_14)
.L_14:
        /*001c*/ 	.word	0x00000000
        /*0020*/ 	.short	0x0002
        /*0022*/ 	.short	0x0010
        /*0024*/ 	.byte	0x00, 0xf0, 0x11, 0x00


	//----- nvinfo : EIATTR_KPARAM_INFO
	.align		4
.L_15:
        /*0028*/ 	.byte	0x04, 0x17
        /*002a*/ 	.short	(.L_17 - .L_16)
.L_16:
        /*002c*/ 	.word	0x00000000
        /*0030*/ 	.short	0x0001
        /*0032*/ 	.short	0x0008
        /*0034*/ 	.byte	0x00, 0xf5, 0x21, 0x00


	//----- nvinfo : EIATTR_KPARAM_INFO
	.align		4
.L_17:
        /*0038*/ 	.byte	0x04, 0x17
        /*003a*/ 	.short	(.L_19 - .L_18)
.L_18:
        /*003c*/ 	.word	0x00000000
        /*0040*/ 	.short	0x0000
        /*0042*/ 	.short	0x0000
        /*0044*/ 	.byte	0x00, 0xf5, 0x21, 0x00


	//----- nvinfo : EIATTR_SPARSE_MMA_MASK
	.align		4
.L_19:
        /*0048*/ 	.byte	0x03, 0x50
        /*004a*/ 	.short	0x0000


	//----- nvinfo : EIATTR_MAXREG_COUNT
	.align		4
        /*004c*/ 	.byte	0x03, 0x1b
        /*004e*/ 	.short	0x00ff


	//----- nvinfo : EIATTR_NUM_BARRIERS
	.align		4
        /*0050*/ 	.byte	0x02, 0x4c
        /*0052*/ 	.byte	0x01
	.zero		1


	//----- nvinfo : EIATTR_EXTERNS
	.align		4
        /*0054*/ 	.byte	0x04, 0x0f
        /*0056*/ 	.short	(.L_21 - .L_20)


	//   ....[0]....
	.align		4
.L_20:
        /*0058*/ 	.word	index@(vprintf)


	//----- nvinfo : EIATTR_MERCURY_ISA_VERSION
	.align		4
.L_21:
        /*005c*/ 	.byte	0x03, 0x5f
        /*005e*/ 	.short	0x0101


	//----- nvinfo : EIATTR_VRC_CTA_INIT_COUNT
	.align		4
        /*0060*/ 	.byte	0x02, 0x4a
	.zero		1
	.zero		1


	//----- nvinfo : EIATTR_SYSCALL_OFFSETS
	.align		4
        /*0064*/ 	.byte	0x04, 0x46
        /*0066*/ 	.short	(.L_23 - .L_22)


	//   ....[0]....
.L_22:
        /*0068*/ 	.word	0x000001a0


	//   ....[1]....
        /*006c*/ 	.word	0x000005d0


	//   ....[2]....
        /*0070*/ 	.word	0x000007f0


	//   ....[3]....
        /*0074*/ 	.word	0x00000960


	//   ....[4]....
        /*0078*/ 	.word	0x00000ad0


	//   ....[5]....
        /*007c*/ 	.word	0x00000c30


	//   ....[6]....
        /*0080*/ 	.word	0x00000d60


	//   ....[7]....
        /*0084*/ 	.word	0x00001290


	//   ....[8]....
        /*0088*/ 	.word	0x000013b0


	//   ....[9]....
        /*008c*/ 	.word	0x000014e0


	//   ....[10]....
        /*0090*/ 	.word	0x00001610


	//   ....[11]....
        /*0094*/ 	.word	0x00001740


	//   ....[12]....
        /*0098*/ 	.word	0x00001870


	//   ....[13]....
        /*009c*/ 	.word	0x000019a0


	//   ....[14]....
        /*00a0*/ 	.word	0x00001ad0


	//   ....[15]....
        /*00a4*/ 	.word	0x00001c00


	//   ....[16]....
        /*00a8*/ 	.word	0x00001d30


	//   ....[17]....
        /*00ac*/ 	.word	0x00001e60


	//   ....[18]....
        /*00b0*/ 	.word	0x00001f90


	//   ....[19]....
        /*00b4*/ 	.word	0x000020c0


	//   ....[20]....
        /*00b8*/ 	.word	0x000021f0


	//   ....[21]....
        /*00bc*/ 	.word	0x00002320


	//   ....[22]....
        /*00c0*/ 	.word	0x00002450


	//   ....[23]....
        /*00c4*/ 	.word	0x00002580


	//   ....[24]....
        /*00c8*/ 	.word	0x000026b0


	//   ....[25]....
        /*00cc*/ 	.word	0x000027e0


	//   ....[26]....
        /*00d0*/ 	.word	0x00002910


	//   ....[27]....
        /*00d4*/ 	.word	0x00002a40


	//   ....[28]....
        /*00d8*/ 	.word	0x00002b70


	//   ....[29]....
        /*00dc*/ 	.word	0x00002ca0


	//   ....[30]....
        /*00e0*/ 	.word	0x00002dd0


	//   ....[31]....
        /*00e4*/ 	.word	0x00002f00


	//   ....[32]....
        /*00e8*/ 	.word	0x00003030


	//   ....[33]....
        /*00ec*/ 	.word	0x00003160


	//----- nvinfo : EIATTR_EXIT_INSTR_OFFSETS
	.align		4
.L_23:
        /*00f0*/ 	.byte	0x04, 0x1c
        /*00f2*/ 	.short	(.L_25 - .L_24)


	//   ....[0]....
.L_24:
        /*00f4*/ 	.word	0x000000d0


	//   ....[1]....
        /*00f8*/ 	.word	0x00000cb0


	//   ....[2]....
        /*00fc*/ 	.word	0x00003090


	//   ....[3]....
        /*0100*/ 	.word	0x00003170


	//----- nvinfo : EIATTR_CRS_STACK_SIZE
	.align		4
.L_25:
        /*0104*/ 	.byte	0x04, 0x1e
        /*0106*/ 	.short	(.L_27 - .L_26)
.L_26:
        /*0108*/ 	.word	0x00000000


	//----- nvinfo : EIATTR_CBANK_PARAM_SIZE
	.align		4
.L_27:
        /*010c*/ 	.byte	0x03, 0x19
        /*010e*/ 	.short	0x0018


	//----- nvinfo : EIATTR_PARAM_CBANK
	.align		4
        /*0110*/ 	.byte	0x04, 0x0a
        /*0112*/ 	.short	(.L_29 - .L_28)
	.align		4
.L_28:
        /*0114*/ 	.word	index@(.nv.constant0._Z12compute_histPcPiii)
        /*0118*/ 	.short	0x0380
        /*011a*/ 	.short	0x0018


	//----- nvinfo : EIATTR_SW_WAR
	.align		4
.L_29:
        /*011c*/ 	.byte	0x04, 0x36
        /*011e*/ 	.short	(.L_31 - .L_30)
.L_30:
        /*0120*/ 	.word	0x00000008
.L_31:


//--------------------- .nv.callgraph             --------------------------
	.section	.nv.callgraph,"",@"SHT_CUDA_CALLGRAPH"
	.align	4
	.sectionentsize	8
	.align		4
        /*0000*/ 	.word	0x00000000
	.align		4
        /*0004*/ 	.word	0xffffffff
	.align		4
        /*0008*/ 	.word	index@(_Z12compute_histPcPiii)
	.align		4
        /*000c*/ 	.word	index@(vprintf)
	.align		4
        /*0010*/ 	.word	0x00000000
	.align		4
        /*0014*/ 	.word	0xfffffffe
	.align		4
        /*0018*/ 	.word	0x00000000
	.align		4
        /*001c*/ 	.word	0xfffffffd
	.align		4
        /*0020*/ 	.word	0x00000000
	.align		4
        /*0024*/ 	.word	0xfffffffc


//--------------------- .nv.constant4             --------------------------
	.section	.nv.constant4,"a",@progbits
	.align	8
	.align		8
.nv.constant4:
        /*0000*/ 	.dword	vprintf
	.align		8
        /*0008*/ 	.dword	$str
	.align		8
        /*0010*/ 	.dword	$str$1
	.align		8
        /*0018*/ 	.dword	$str$2
	.align		8
        /*0020*/ 	.dword	$str$3


//--------------------- .text._Z12compute_histPcPiii --------------------------
	.section	.text._Z12compute_histPcPiii,"ax",@progbits
	.align	128
        .global         _Z12compute_histPcPiii
        .type           _Z12compute_histPcPiii,@function
        .size           _Z12compute_histPcPiii,(.L_x_57 - _Z12compute_histPcPiii)
        .other          _Z12compute_histPcPiii,@"STO_CUDA_ENTRY STV_DEFAULT"
_Z12compute_histPcPiii:
.text._Z12compute_histPcPiii:
[----:B------:R-:W0:Y:S01]  /*0000*/  LDC R1, c[0x0][0x37c] ;  /* 0x0000df00ff017b82 */ /* 0x000e220000000800 */
[----:B------:R-:W1:Y:S01]  /*0010*/  S2R R16, SR_CTAID.X ;  /* 0x0000000000107919 */ /* 0x000e620000002500 */
[----:B------:R-:W2:Y:S01]  /*0020*/  LDCU UR5, c[0x0][0x2fc] ;  /* 0x00005f80ff0577ac */ /* 0x000ea20008000800 */
[----:B0-----:R-:W-:Y:S01]  /*0030*/  VIADD R1, R1, 0xfffffff0 ;  /* 0xfffffff001017836 */ /* 0x001fe20000000000 */
[----:B------:R-:W1:Y:S01]  /*0040*/  S2R R3, SR_TID.X ;  /* 0x0000000000037919 */ /* 0x000e620000002100 */
[----:B------:R-:W1:Y:S01]  /*0050*/  LDCU UR6, c[0x0][0x360] ;  /* 0x00006c00ff0677ac */ /* 0x000e620008000800 */
[----:B------:R-:W0:Y:S01]  /*0060*/  LDCU.64 UR8, c[0x0][0x390] ;  /* 0x00007200ff0877ac */ /* 0x000e220008000a00 */
[----:B------:R-:W3:Y:S02]  /*0070*/  LDCU UR4, c[0x0][0x2f8] ;  /* 0x00005f00ff0477ac */ /* 0x000ee40008000800 */
[----:B---3--:R-:W-:Y:S01]  /*0080*/  IADD3 R22, P1, PT, R1, UR4, RZ ;  /* 0x0000000401167c10 */ /* 0x008fe2000ff3e0ff */
[----:B-1----:R-:W-:-:S04]  /*0090*/  IMAD R16, R16, UR6, R3 ;  /* 0x0000000610107c24 */ /* 0x002fc8000f8e0203 */
[----:B--2---:R-:W-:Y:S02]  /*00a0*/  IMAD.X R2, RZ, RZ, UR5, P1 ;  /* 0x00000005ff027e24 */ /* 0x004fe400088e06ff */
[----:B------:R-:W-:-:S05]  /*00b0*/  IMAD R19, R16, 0x1a, RZ ;  /* 0x0000001a10137824 */ /* 0x000fca00078e02ff */
[----:B0-----:R-:W-:-:S13]  /*00c0*/  ISETP.GE.U32.AND P0, PT, R19, UR9, PT ;  /* 0x0000000913007c0c */ /* 0x001fda000bf06070 */
[----:B------:R-:W-:Y:S05]  /*00d0*/  @P0 EXIT ;  /* 0x000000000000094d */ /* 0x000fea0003800000 */
[----:B------:R-:W-:Y:S01]  /*00e0*/  IMAD R17, R16, UR8, RZ ;  /* 0x0000000810117c24 */ /* 0x000fe2000f8e02ff */
[----:B------:R-:W-:Y:S01]  /*00f0*/  MOV R0, 0x0 ;  /* 0x0000000000007802 */ /* 0x000fe20000000f00 */
[----:B------:R-:W0:Y:S01]  /*0100*/  LDCU.64 UR4, c[0x4][0x8] ;  /* 0x01000100ff0477ac */ /* 0x000e220008000a00 */
[----:B------:R-:W-:Y:S02]  /*0110*/  IMAD.MOV.U32 R6, RZ, RZ, R22 ;  /* 0x000000ffff067224 */ /* 0x000fe400078e0016 */
[----:B------:R-:W-:Y:S01]  /*0120*/  VIADD R18, R17, UR8 ;  /* 0x0000000811127c36 */ /* 0x000fe20008000000 */
[----:B------:R1:W2:Y:S01]  /*0130*/  LDC.64 R8, c[0x4][R0] ;  /* 0x0100000000087b82 */ /* 0x0002a20000000a00 */
[----:B------:R-:W-:Y:S01]  /*0140*/  IMAD.MOV.U32 R7, RZ, RZ, R2 ;  /* 0x000000ffff077224 */ /* 0x000fe200078e0002 */
[----:B------:R-:W3:Y:S02]  /*0150*/  LDCU.64 UR36, c[0x0][0x380] ;  /* 0x00007000ff2477ac */ /* 0x000ee40008000a00 */
[----:B------:R1:W-:Y:S01]  /*0160*/  STL.128 [R1], R16 ;  /* 0x0000001001007387 */ /* 0x0003e20000100c00 */
[----:B0-----:R-:W-:Y:S01]  /*0170*/  IMAD.U32 R4, RZ, RZ, UR4 ;  /* 0x00000004ff047e24 */ /* 0x001fe2000f8e00ff */
[----:B------:R-:W-:-:S07]  /*0180*/  MOV R5, UR5 ;  /* 0x0000000500057c02 */ /* 0x000fce0008000f00 */
[----:B------:R-:W-:-:S07]  /*0190*/  LEPC R20, `(.L_x_0) ;  /* 0x000000001014794e */ /* 0x000fce0000000000 */
[----:B-123--:R-:W-:Y:S05]  /*01a0*/  CALL.ABS.NOINC R8 ;  /* 0x0000000008007343 */ /* 0x00efea0003c00000 */
.L_x_0:
[----:B------:R-:W0:Y:S02]  /*01b0*/  LDCU UR4, c[0x0][0x390] ;  /* 0x00007200ff0477ac */ /* 0x000e240008000800 */
[----:B0-----:R-:W-:-:S09]  /*01c0*/  UISETP.GE.AND UP0, UPT, UR4, 0x1, UPT ;  /* 0x000000010400788c */ /* 0x001fd2000bf06270 */
[----:B------:R-:W-:Y:S05]  /*01d0*/  BRA.U !UP0, `(.L_x_1) ;  /* 0x0000000108707547 */ /* 0x000fea000b800000 */
[----:B------:R-:W0:Y:S01]  /*01e0*/  LDC.64 R6, c[0x0][0x358] ;  /* 0x0000d600ff067b82 */ /* 0x000e220000000a00 */
[----:B------:R-:W-:Y:S01]  /*01f0*/  BSSY.RECONVERGENT B0, `(.L_x_1) ;  /* 0x000001a000007945 */ /* 0x000fe20003800200 */
.L_x_5:
[----:B0-----:R-:W-:Y:S02]  /*0200*/  R2UR UR4, R6 ;  /* 0x00000000060472ca */ /* 0x001fe400000e0000 */
[----:B------:R-:W-:Y:S02]  /*0210*/  R2UR UR5, R7 ;  /* 0x00000000070572ca */ /* 0x000fe400000e0000 */
[----:B------:R-:W-:-:S04]  /*0220*/  IADD3 R4, P0, PT, R17, UR36, RZ ;  /* 0x0000002411047c10 */ /* 0x000fc8000ff1e0ff */
[----:B------:R-:W-:-:S07]  /*0230*/  LEA.HI.X.SX32 R5, R17, UR37, 0x1, P0 ;  /* 0x0000002511057c11 */ /* 0x000fce00080f0eff */
[----:B------:R-:W2:Y:S02]  /*0240*/  LDG.E.U8 R4, desc[UR4][R4.64] ;  /* 0x0000000404047981 */ /* 0x000ea4000c1e1100 */
[----:B--2---:R-:W-:-:S13]  /*0250*/  ISETP.NE.AND P0, PT, R4, RZ, PT ;  /* 0x000000ff0400720c */ /* 0x004fda0003f05270 */
[----:B------:R-:W-:Y:S05]  /*0260*/  @!P0 BRA `(.L_x_2) ;  /* 0x0000000000488947 */ /* 0x000fea0003800000 */
[----:B------:R-:W-:Y:S01]  /*0270*/  VIADD R0, R4, 0xffffff9f ;  /* 0xffffff9f04007836 */ /* 0x000fe20000000000 */
[----:B------:R-:W-:Y:S04]  /*0280*/  BSSY.RECONVERGENT B1, `(.L_x_3) ;  /* 0x000000d000017945 */ /* 0x000fe80003800200 */
[----:B------:R-:W-:-:S04]  /*0290*/  LOP3.LUT R3, R0, 0xff, RZ, 0xc0, !PT ;  /* 0x000000ff00037812 */ /* 0x000fc800078ec0ff */
[----:B------:R-:W-:-:S13]  /*02a0*/  ISETP.GT.U32.AND P0, PT, R3, 0x19, PT ;  /* 0x000000190300780c */ /* 0x000fda0003f04070 */
[----:B------:R-:W-:Y:S05]  /*02b0*/  @P0 BRA `(.L_x_4) ;  /* 0x0000000000240947 */ /* 0x000fea0003800000 */
[----:B------:R-:W0:Y:S01]  /*02c0*/  S2UR UR5, SR_CgaCtaId ;  /* 0x00000000000579c3 */ /* 0x000e220000008800 */
[----:B------:R-:W-:Y:S01]  /*02d0*/  LOP3.LUT R0, R0, 0xff, RZ, 0xc0, !PT ;  /* 0x000000ff00007812 */ /* 0x000fe200078ec0ff */
[----:B------:R-:W-:-:S04]  /*02e0*/  UMOV UR4, 0x400 ;  /* 0x0000040000047882 */ /* 0x000fc80000000000 */
[----:B------:R-:W-:Y:S01]  /*02f0*/  IMAD.IADD R0, R19, 0x1, R0 ;  /* 0x0000000113007824 */ /* 0x000fe200078e0200 */
[----:B0-----:R-:W-:-:S06]  /*0300*/  ULEA UR4, UR5, UR4, 0x18 ;  /* 0x0000000405047291 */ /* 0x001fcc000f8ec0ff */
[----:B------:R-:W-:-:S05]  /*0310*/  LEA R0, R0, UR4, 0x2 ;  /* 0x0000000400007c11 */ /* 0x000fca000f8e10ff */
[----:B------:R-:W0:Y:S02]  /*0320*/  LDS R3, [R0] ;  /* 0x0000000000037984 */ /* 0x000e240000000800 */
[----:B0-----:R-:W-:-:S05]  /*0330*/  IADD3 R3, PT, PT, R3, 0x1, RZ ;  /* 0x0000000103037810 */ /* 0x001fca0007ffe0ff */
[----:B------:R0:W-:Y:S02]  /*0340*/  STS [R0], R3 ;  /* 0x0000000300007388 */ /* 0x0001e40000000800 */
.L_x_4:
[----:B------:R-:W-:Y:S05]  /*0350*/  BSYNC.RECONVERGENT B1 ;  /* 0x0000000000017941 */ /* 0x000fea0003800200 */
.L_x_3:
[----:B------:R-:W-:-:S05]  /*0360*/  VIADD R17, R17, 0x1 ;  /* 0x0000000111117836 */ /* 0x000fca0000000000 */
[----:B------:R-:W-:-:S13]  /*0370*/  ISETP.GE.AND P0, PT, R17, R18, PT ;  /* 0x000000121100720c */ /* 0x000fda0003f06270 */
[----:B------:R-:W-:Y:S05]  /*0380*/  @!P0 BRA `(.L_x_5) ;  /* 0xfffffffc009c8947 */ /* 0x000fea000383ffff */
.L_x_2:
[----:B------:R-:W-:Y:S05]  /*0390*/  BSYNC.RECONVERGENT B0 ;  /* 0x0000000000007941 */ /* 0x000fea0003800200 */
.L_x_1:
[--C-:B------:R-:W-:Y:S01]  /*03a0*/  VIADDMNMX R26, R19, 0x19, R19.reuse, !PT ;  /* 0x00000019131a7846 */ /* 0x100fe20007800113 */
[----:B------:R-:W-:Y:S01]  /*03b0*/  BSSY.RECONVERGENT B7, `(.L_x_6) ;  /* 0x0000027000077945 */ /* 0x000fe20003800200 */
[----:B------:R-:W-:-:S03]  /*03c0*/  IMAD.MOV.U32 R25, RZ, RZ, R19 ;  /* 0x000000ffff197224 */ /* 0x000fc600078e0013 */
[----:B------:R-:W-:-:S04]  /*03d0*/  VIADD R26, R26, 0x1 ;  /* 0x000000011a1a7836 */ /* 0x000fc80000000000 */
[----:B------:R-:W-:-:S05]  /*03e0*/  IMAD.IADD R24, R26, 0x1, -R19 ;  /* 0x000000011a187824 */ /* 0x000fca00078e0a13 */
[----:B------:R-:W-:-:S13]  /*03f0*/  LOP3.LUT P0, R24, R24, 0x3, RZ, 0xc0, !PT ;  /* 0x0000000318187812 */ /* 0x000fda000780c0ff */
[----:B------:R-:W-:Y:S05]  /*0400*/  @!P0 BRA `(.L_x_7) ;  /* 0x0000000000848947 */ /* 0x000fea0003800000 */
[----:B0-----:R-:W0:Y:S01]  /*0410*/  S2R R3, SR_CgaCtaId ;  /* 0x0000000000037919 */ /* 0x001e220000008800 */
[----:B------:R-:W-:Y:S01]  /*0420*/  MOV R18, 0x400 ;  /* 0x0000040000127802 */ /* 0x000fe20000000f00 */
[----:B------:R-:W-:Y:S02]  /*0430*/  HFMA2 R23, -RZ, RZ, 0, 0 ;  /* 0x00000000ff177431 */ /* 0x000fe400000001ff */
[----:B------:R-:W-:Y:S01]  /*0440*/  IMAD.MOV.U32 R25, RZ, RZ, R19 ;  /* 0x000000ffff197224 */ /* 0x000fe200078e0013 */
[----:B0-----:R-:W-:-:S07]  /*0450*/  LEA R18, R3, R18, 0x18 ;  /* 0x0000001203127211 */ /* 0x001fce00078ec0ff */
.L_x_10:
[----:B------:R-:W-:Y:S01]  /*0460*/  IMAD R0, R25, 0x4, R18 ;  /* 0x0000000419007824 */ /* 0x000fe200078e0212 */
[----:B------:R-:W-:Y:S01]  /*0470*/  BSSY.RECONVERGENT B6, `(.L_x_8) ;  /* 0x0000017000067945 */ /* 0x000fe20003800200 */
[----:B------:R-:W-:-:S04]  /*0480*/  VIADD R23, R23, 0x1 ;  /* 0x0000000117177836 */ /* 0x000fc80000000000 */
[----:B------:R-:W0:Y:S01]  /*0490*/  LDS R0, [R0] ;  /* 0x0000000000007984 */ /* 0x000e220000000800 */
[----:B------:R-:W-:-:S04]  /*04a0*/  ISETP.NE.AND P1, PT, R23, R24, PT ;  /* 0x000000181700720c */ /* 0x000fc80003f25270 */
[----:B------:R-:W-:Y:S02]  /*04b0*/  P2R R27, PR, RZ, 0x2 ;  /* 0x00000002ff1b7803 */ /* 0x000fe40000000000 */
[----:B0-----:R-:W-:-:S13]  /*04c0*/  ISETP.NE.AND P0, PT, R0, RZ, PT ;  /* 0x000000ff0000720c */ /* 0x001fda0003f05270 */
[----:B------:R-:W-:Y:S05]  /*04d0*/  @!P0 BRA `(.L_x_9) ;  /* 0x0000000000408947 */ /* 0x000fea0003800000 */
[----:B------:R-:W-:Y:S01]  /*04e0*/  IMAD.HI R3, R25, 0x4ec4ec4f, RZ ;  /* 0x4ec4ec4f19037827 */ /* 0x000fe200078e02ff */
[----:B------:R-:W-:Y:S01]  /*04f0*/  MOV R8, 0x0 ;  /* 0x0000000000087802 */ /* 0x000fe20000000f00 */
[----:B------:R0:W-:Y:S01]  /*0500*/  STL [R1+0x8], R0 ;  /* 0x0000080001007387 */ /* 0x0001e20000100800 */
[----:B------:R-:W1:Y:S01]  /*0510*/  LDCU.64 UR4, c[0x4][0x10] ;  /* 0x01000200ff0477ac */ /* 0x000e620008000a00 */
[----:B------:R-:W-:Y:S01]  /*0520*/  IMAD.MOV.U32 R6, RZ, RZ, R22 ;  /* 0x000000ffff067224 */ /* 0x000fe200078e0016 */
[----:B------:R-:W-:Y:S01]  /*0530*/  SHF.R.U32.HI R4, RZ, 0x1f, R3 ;  /* 0x0000001fff047819 */ /* 0x000fe20000011603 */
[----:B------:R-:W-:Y:S01]  /*0540*/  IMAD.MOV.U32 R7, RZ, RZ, R2 ;  /* 0x000000ffff077224 */ /* 0x000fe200078e0002 */
[----:B------:R-:W2:Y:S02]  /*0550*/  LDC.64 R8, c[0x4][R8] ;  /* 0x0100000008087b82 */ /* 0x000ea40000000a00 */
[----:B------:R-:W-:-:S05]  /*0560*/  LEA.HI.SX32 R4, R3, R4, 0x1d ;  /* 0x0000000403047211 */ /* 0x000fca00078feaff */
[----:B------:R-:W-:-:S04]  /*0570*/  IMAD R4, R4, -0x1a, R25 ;  /* 0xffffffe604047824 */ /* 0x000fc800078e0219 */
[----:B------:R-:W-:Y:S01]  /*0580*/  VIADD R17, R4, 0x61 ;  /* 0x0000006104117836 */ /* 0x000fe20000000000 */
[----:B-1----:R-:W-:Y:S01]  /*0590*/  MOV R4, UR4 ;  /* 0x0000000400047c02 */ /* 0x002fe20008000f00 */
[----:B------:R-:W-:-:S03]  /*05a0*/  IMAD.U32 R5, RZ, RZ, UR5 ;  /* 0x00000005ff057e24 */ /* 0x000fc6000f8e00ff */
[----:B------:R0:W-:Y:S04]  /*05b0*/  STL.64 [R1], R16 ;  /* 0x0000001001007387 */ /* 0x0001e80000100a00 */
[----:B------:R-:W-:-:S07]  /*05c0*/  LEPC R20, `(.L_x_9) ;  /* 0x000000001014794e */ /* 0x000fce0000000000 */
[----:B0-2---:R-:W-:Y:S05]  /*05d0*/  CALL.ABS.NOINC R8 ;  /* 0x0000000008007343 */ /* 0x005fea0003c00000 */
.L_x_9:
[----:B------:R-:W-:Y:S05]  /*05e0*/  BSYNC.RECONVERGENT B6 ;  /* 0x0000000000067941 */ /* 0x000fea0003800200 */
.L_x_8:
[----:B------:R-:W-:Y:S01]  /*05f0*/  ISETP.NE.AND P6, PT, R27, RZ, PT ;  /* 0x000000ff1b00720c */ /* 0x000fe20003fc5270 */
[----:B------:R-:W-:-:S12]  /*0600*/  VIADD R25, R25, 0x1 ;  /* 0x0000000119197836 */ /* 0x000fd80000000000 */
[----:B------:R-:W-:Y:S05]  /*0610*/  @P6 BRA `(.L_x_10) ;  /* 0xfffffffc00906947 */ /* 0x000fea000383ffff */
.L_x_7:
[----:B------:R-:W-:Y:S05]  /*0620*/  BSYNC.RECONVERGENT B7 ;  /* 0x0000000000077941 */ /* 0x000fea0003800200 */
.L_x_6:
[----:B0-----:R-:W-:-:S04]  /*0630*/  VIADDMNMX R0, R19, 0x19, R19, !PT ;  /* 0x0000001913007846 */ /* 0x001fc80007800113 */
[----:B------:R-:W-:-:S04]  /*0640*/  IADD3 R0, PT, PT, -R19, R0, RZ ;  /* 0x0000000013007210 */ /* 0x000fc80007ffe1ff */
[----:B------:R-:W-:-:S13]  /*0650*/  ISETP.GE.U32.AND P0, PT, R0, 0x3, PT ;  /* 0x000000030000780c */ /* 0x000fda0003f06070 */
[----:B------:R-:W-:Y:S05]  /*0660*/  @!P0 BRA `(.L_x_11) ;  /* 0x0000000400848947 */ /* 0x000fea0003800000 */
[----:B------:R-:W0:Y:S01]  /*0670*/  S2R R3, SR_CgaCtaId ;  /* 0x0000000000037919 */ /* 0x000e220000008800 */
[----:B------:R-:W-:-:S04]  /*0680*/  MOV R18, 0x400 ;  /* 0x0000040000127802 */ /* 0x000fc80000000f00 */
[----:B0-----:R-:W-:-:S07]  /*0690*/  LEA R18, R3, R18, 0x18 ;  /* 0x0000001203127211 */ /* 0x001fce00078ec0ff */
.L_x_20:
[----:B------:R-:W-:Y:S01]  /*06a0*/  IMAD R17, R25, 0x4, R18 ;  /* 0x0000000419117824 */ /* 0x000fe200078e0212 */
[----:B------:R-:W-:Y:S04]  /*06b0*/  BSSY.RECONVERGENT B6, `(.L_x_12) ;  /* 0x0000015000067945 */ /* 0x000fe80003800200 */
[----:B------:R-:W0:Y:S02]  /*06c0*/  LDS R0, [R17] ;  /* 0x0000000011007984 */ /* 0x000e240000000800 */
        /* <DEDUP_REMOVED lines=9> */
[----:B------:R-:W2:Y:S01]  /*0760*/  LDC.64 R8, c[0x4][R8] ;  /* 0x0100000008087b82 */ /* 0x000ea20000000a00 */
[----:B------:R-:W-:Y:S01]  /*0770*/  IMAD.MOV.U32 R7, RZ, RZ, R2 ;  /* 0x000000ffff077224 */ /* 0x000fe200078e0002 */
[----:B------:R-:W-:-:S05]  /*0780*/  LEA.HI.SX32 R4, R3, R4, 0x1d ;  /* 0x0000000403047211 */ /* 0x000fca00078feaff */
[----:B------:R-:W-:-:S04]  /*0790*/  IMAD R4, R4, -0x1a, R25 ;  /* 0xffffffe604047824 */ /* 0x000fc800078e0219 */
[----:B------:R-:W-:Y:S02]  /*07a0*/  VIADD R11, R4, 0x61 ;  /* 0x00000061040b7836 */ /* 0x000fe40000000000 */
[----:B-1----:R-:W-:Y:S01]  /*07b0*/  IMAD.U32 R4, RZ, RZ, UR4 ;  /* 0x00000004ff047e24 */ /* 0x002fe2000f8e00ff */
[----:B------:R-:W-:Y:S02]  /*07c0*/  MOV R5, UR5 ;  /* 0x0000000500057c02 */ /* 0x000fe40008000f00 */
[----:B------:R0:W-:Y:S05]  /*07d0*/  STL.64 [R1], R10 ;  /* 0x0000000a01007387 */ /* 0x0001ea0000100a00 */
[----:B------:R-:W-:-:S07]  /*07e0*/  LEPC R20, `(.L_x_13) ;  /* 0x000000001014794e */ /* 0x000fce0000000000 */
[----:B0-2---:R-:W-:Y:S05]  /*07f0*/  CALL.ABS.NOINC R8 ;  /* 0x0000000008007343 */ /* 0x005fea0003c00000 */
.L_x_13:
[----:B------:R-:W-:Y:S05]  /*0800*/  BSYNC.RECONVERGENT B6 ;  /* 0x0000000000067941 */ /* 0x000fea0003800200 */
.L_x_12:
[----:B------:R-:W0:Y:S01]  /*0810*/  LDS R0, [R17+0x4] ;  /* 0x0000040011007984 */ /* 0x000e220000000800 */
[----:B------:R-:W-:Y:S01]  /*0820*/  BSSY.RECONVERGENT B6, `(.L_x_14) ;  /* 0x0000015000067945 */ /* 0x000fe20003800200 */
[----:B0-----:R-:W-:-:S13]  /*0830*/  ISETP.NE.AND P0, PT, R0, RZ, PT ;  /* 0x000000ff0000720c */ /* 0x001fda0003f05270 */
[----:B------:R-:W-:Y:S05]  /*0840*/  @!P0 BRA `(.L_x_15) ;  /* 0x0000000000488947 */ /* 0x000fea0003800000 */
[----:B------:R-:W-:Y:S01]  /*0850*/  VIADD R3, R25, 0x1 ;  /* 0x0000000119037836 */ /* 0x000fe20000000000 */
[----:B------:R-:W-:Y:S01]  /*0860*/  MOV R8, 0x0 ;  /* 0x0000000000087802 */ /* 0x000fe20000000f00 */
[----:B------:R-:W-:Y:S01]  /*0870*/  IMAD.MOV.U32 R10, RZ, RZ, R16 ;  /* 0x000000ffff0a7224 */ /* 0x000fe200078e0010 */
[----:B------:R0:W-:Y:S01]  /*0880*/  STL [R1+0x8], R0 ;  /* 0x0000080001007387 */ /* 0x0001e20000100800 */
[----:B------:R-:W-:Y:S01]  /*0890*/  IMAD.HI R4, R3, 0x4ec4ec4f, RZ ;  /* 0x4ec4ec4f03047827 */ /* 0x000fe200078e02ff */
[----:B------:R-:W1:Y:S02]  /*08a0*/  LDCU.64 UR4, c[0x4][0x10] ;  /* 0x01000200ff0477ac */ /* 0x000e640008000a00 */
[----:B------:R-:W2:Y:S01]  /*08b0*/  LDC.64 R8, c[0x4][R8] ;  /* 0x0100000008087b82 */ /* 0x000ea20000000a00 */
[----:B------:R-:W-:Y:S01]  /*08c0*/  IMAD.MOV.U32 R6, RZ, RZ, R22 ;  /* 0x000000ffff067224 */ /* 0x000fe200078e0016 */
[----:B------:R-:W-:Y:S01]  /*08d0*/  SHF.R.U32.HI R5, RZ, 0x1f, R4 ;  /* 0x0000001fff057819 */ /* 0x000fe20000011604 */
[----:B------:R-:W-:-:S03]  /*08e0*/  IMAD.MOV.U32 R7, RZ, RZ, R2 ;  /* 0x000000ffff077224 */ /* 0x000fc600078e0002 */
[----:B------:R-:W-:-:S05]  /*08f0*/  LEA.HI.SX32 R4, R4, R5, 0x1d ;  /* 0x0000000504047211 */ /* 0x000fca00078feaff */
[----:B------:R-:W-:-:S05]  /*0900*/  IMAD R4, R4, -0x1a, R3 ;  /* 0xffffffe604047824 */ /* 0x000fca00078e0203 */
[----:B------:R-:W-:Y:S01]  /*0910*/  IADD3 R11, PT, PT, R4, 0x61, RZ ;  /* 0x00000061040b7810 */ /* 0x000fe20007ffe0ff */
[----:B-1----:R-:W-:Y:S02]  /*0920*/  IMAD.U32 R4, RZ, RZ, UR4 ;  /* 0x00000004ff047e24 */ /* 0x002fe4000f8e00ff */
[----:B------:R-:W-:Y:S02]  /*0930*/  IMAD.U32 R5, RZ, RZ, UR5 ;  /* 0x00000005ff057e24 */ /* 0x000fe4000f8e00ff */
[----:B------:R0:W-:Y:S05]  /*0940*/  STL.64 [R1], R10 ;  /* 0x0000000a01007387 */ /* 0x0001ea0000100a00 */
[----:B------:R-:W-:-:S07]  /*0950*/  LEPC R20, `(.L_x_15) ;  /* 0x000000001014794e */ /* 0x000fce0000000000 */
[----:B0-2---:R-:W-:Y:S05]  /*0960*/  CALL.ABS.NOINC R8 ;  /* 0x0000000008007343 */ /* 0x005fea0003c00000 */
.L_x_15:
[----:B------:R-:W-:Y:S05]  /*0970*/  BSYNC.RECONVERGENT B6 ;  /* 0x0000000000067941 */ /* 0x000fea0003800200 */
.L_x_14:
[----:B------:R-:W0:Y:S01]  /*0980*/  LDS R0, [R17+0x8] ;  /* 0x0000080011007984 */ /* 0x000e220000000800 */
[----:B------:R-:W-:Y:S01]  /*0990*/  BSSY.RECONVERGENT B6, `(.L_x_16) ;  /* 0x0000015000067945 */ /* 0x000fe20003800200 */
[----:B0-----:R-:W-:-:S13]  /*09a0*/  ISETP.NE.AND P0, PT, R0, RZ, PT ;  /* 0x000000ff0000720c */ /* 0x001fda0003f05270 */
[----:B------:R-:W-:Y:S05]  /*09b0*/  @!P0 BRA `(.L_x_17) ;  /* 0x0000000000488947 */ /* 0x000fea0003800000 */
[----:B------:R-:W-:Y:S01]  /*09c0*/  IADD3 R3, PT, PT, R25, 0x2, RZ ;  /* 0x0000000219037810 */ /* 0x000fe20007ffe0ff */
[----:B------:R-:W-:Y:S01]  /*09d0*/  IMAD.MOV.U32 R10, RZ, RZ, R16 ;  /* 0x000000ffff0a7224 */ /* 0x000fe200078e0010 */
[----:B------:R-:W-:Y:S01]  /*09e0*/  MOV R8, 0x0 ;  /* 0x0000000000087802 */ /* 0x000fe20000000f00 */
[----:B------:R0:W-:Y:S01]  /*09f0*/  STL [R1+0x8], R0 ;  /* 0x0000080001007387 */ /* 0x0001e20000100800 */
[----:B------:R-:W1:Y:S01]  /*0a00*/  LDCU.64 UR4, c[0x4][0x10] ;  /* 0x01000200ff0477ac */ /* 0x000e620008000a00 */
[----:B------:R-:W-:Y:S01]  /*0a10*/  IMAD.HI R4, R3, 0x4ec4ec4f, RZ ;  /* 0x4ec4ec4f03047827 */ /* 0x000fe200078e02ff */
[----:B------:R-:W-:Y:S02]  /*0a20*/  MOV R6, R22 ;  /* 0x0000001600067202 */ /* 0x000fe40000000f00 */
[----:B------:R-:W2:Y:S01]  /*0a30*/  LDC.64 R8, c[0x4][R8] ;  /* 0x0100000008087b82 */ /* 0x000ea20000000a00 */
[----:B------:R-:W-:Y:S01]  /*0a40*/  IMAD.MOV.U32 R7, RZ, RZ, R2 ;  /* 0x000000ffff077224 */ /* 0x000fe200078e0002 */
[----:B------:R-:W-:-:S04]  /*0a50*/  SHF.R.U32.HI R5, RZ, 0x1f, R4 ;  /* 0x0000001fff057819 */ /* 0x000fc80000011604 */
[----:B------:R-:W-:-:S05]  /*0a60*/  LEA.HI.SX32 R4, R4, R5, 0x1d ;  /* 0x0000000504047211 */ /* 0x000fca00078feaff */
[----:B------:R-:W-:Y:S02]  /*0a70*/  IMAD R4, R4, -0x1a, R3 ;  /* 0xffffffe604047824 */ /* 0x000fe400078e0203 */
[----:B-1----:R-:W-:Y:S02]  /*0a80*/  IMAD.U32 R5, RZ, RZ, UR5 ;  /* 0x00000005ff057e24 */ /* 0x002fe4000f8e00ff */
[----:B------:R-:W-:Y:S02]  /*0a90*/  VIADD R11, R4, 0x61 ;  /* 0x00000061040b7836 */ /* 0x000fe40000000000 */
[----:B------:R-:W-:-:S03]  /*0aa0*/  IMAD.U32 R4, RZ, RZ, UR4 ;  /* 0x00000004ff047e24 */ /* 0x000fc6000f8e00ff */
[----:B------:R0:W-:Y:S04]  /*0ab0*/  STL.64 [R1], R10 ;  /* 0x0000000a01007387 */ /* 0x0001e80000100a00 */
[----:B------:R-:W-:-:S07]  /*0ac0*/  LEPC R20, `(.L_x_17) ;  /* 0x000000001014794e */ /* 0x000fce0000000000 */
[----:B0-2---:R-:W-:Y:S05]  /*0ad0*/  CALL.ABS.NOINC R8 ;  /* 0x0000000008007343 */ /* 0x005fea0003c00000 */
.L_x_17:
[----:B------:R-:W-:Y:S05]  /*0ae0*/  BSYNC.RECONVERGENT B6 ;  /* 0x0000000000067941 */ /* 0x000fea0003800200 */
.L_x_16:
[----:B------:R-:W0:Y:S01]  /*0af0*/  LDS R0, [R17+0xc] ;  /* 0x00000c0011007984 */ /* 0x000e220000000800 */
[----:B------:R-:W-:Y:S01]  /*0b00*/  BSSY.RECONVERGENT B6, `(.L_x_18) ;  /* 0x0000014000067945 */ /* 0x000fe20003800200 */
[----:B0-----:R-:W-:-:S13]  /*0b10*/  ISETP.NE.AND P0, PT, R0, RZ, PT ;  /* 0x000000ff0000720c */ /* 0x001fda0003f05270 */
[----:B------:R-:W-:Y:S05]  /*0b20*/  @!P0 BRA `(.L_x_19) ;  /* 0x0000000000448947 */ /* 0x000fea0003800000 */
[----:B------:R-:W-:Y:S01]  /*0b30*/  VIADD R3, R25, 0x3 ;  /* 0x0000000319037836 */ /* 0x000fe20000000000 */
[----:B------:R0:W-:Y:S01]  /*0b40*/  STL [R1+0x8], R0 ;  /* 0x0000080001007387 */ /* 0x0001e20000100800 */
[----:B------:R-:W1:Y:S01]  /*0b50*/  LDCU.64 UR4, c[0x4][0x10] ;  /* 0x01000200ff0477ac */ /* 0x000e620008000a00 */
[----:B------:R-:W-:Y:S02]  /*0b60*/  IMAD.MOV.U32 R6, RZ, RZ, R22 ;  /* 0x000000ffff067224 */ /* 0x000fe400078e0016 */
[----:B------:R-:W-:-:S04]  /*0b70*/  IMAD.HI R4, R3, 0x4ec4ec4f, RZ ;  /* 0x4ec4ec4f03047827 */ /* 0x000fc800078e02ff */
[----:B------:R-:W-:Y:S01]  /*0b80*/  IMAD.MOV.U32 R7, RZ, RZ, R2 ;  /* 0x000000ffff077224 */ /* 0x000fe200078e0002 */
[----:B------:R-:W-:-:S04]  /*0b90*/  SHF.R.U32.HI R5, RZ, 0x1f, R4 ;  /* 0x0000001fff057819 */ /* 0x000fc80000011604 */
[----:B------:R-:W-:-:S05]  /*0ba0*/  LEA.HI.SX32 R4, R4, R5, 0x1d ;  /* 0x0000000504047211 */ /* 0x000fca00078feaff */
[----:B------:R-:W-:Y:S01]  /*0bb0*/  IMAD R4, R4, -0x1a, R3 ;  /* 0xffffffe604047824 */ /* 0x000fe200078e0203 */
[----:B------:R-:W-:Y:S02]  /*0bc0*/  MOV R3, 0x0 ;  /* 0x0000000000037802 */ /* 0x000fe40000000f00 */
[----:B-1----:R-:W-:Y:S01]  /*0bd0*/  MOV R5, UR5 ;  /* 0x0000000500057c02 */ /* 0x002fe20008000f00 */
[----:B------:R-:W-:Y:S01]  /*0be0*/  VIADD R17, R4, 0x61 ;  /* 0x0000006104117836 */ /* 0x000fe20000000000 */
[----:B------:R0:W1:Y:S01]  /*0bf0*/  LDC.64 R8, c[0x4][R3] ;  /* 0x0100000003087b82 */ /* 0x0000620000000a00 */
[----:B------:R-:W-:-:S03]  /*0c00*/  IMAD.U32 R4, RZ, RZ, UR4 ;  /* 0x00000004ff047e24 */ /* 0x000fc6000f8e00ff */
[----:B------:R0:W-:Y:S04]  /*0c10*/  STL.64 [R1], R16 ;  /* 0x0000001001007387 */ /* 0x0001e80000100a00 */
[----:B------:R-:W-:-:S07]  /*0c20*/  LEPC R20, `(.L_x_19) ;  /* 0x000000001014794e */ /* 0x000fce0000000000 */
[----:B01----:R-:W-:Y:S05]  /*0c30*/  CALL.ABS.NOINC R8 ;  /* 0x0000000008007343 */ /* 0x003fea0003c00000 */
.L_x_19:
[----:B------:R-:W-:Y:S05]  /*0c40*/  BSYNC.RECONVERGENT B6 ;  /* 0x0000000000067941 */ /* 0x000fea0003800200 */
.L_x_18:
[----:B------:R-:W-:-:S05]  /*0c50*/  VIADD R25, R25, 0x4 ;  /* 0x0000000419197836 */ /* 0x000fca0000000000 */
[----:B------:R-:W-:-:S13]  /*0c60*/  ISETP.NE.AND P0, PT, R25, R26, PT ;  /* 0x0000001a1900720c */ /* 0x000fda0003f05270 */
[----:B------:R-:W-:Y:S05]  /*0c70*/  @P0 BRA `(.L_x_20) ;  /* 0xfffffff800880947 */ /* 0x000fea000383ffff */
.L_x_11:
[----:B------:R-:W-:Y:S05]  /*0c80*/  WARPSYNC.ALL ;  /* 0x0000000000007948 */ /* 0x000fea0003800000 */
[----:B------:R-:W-:Y:S01]  /*0c90*/  BAR.SYNC.DEFER_BLOCKING 0x0 ;  /* 0x0000000000007b1d */ /* 0x000fe20000010000 */
[----:B------:R-:W-:-:S13]  /*0ca0*/  ISETP.NE.AND P0, PT, R16, RZ, PT ;  /* 0x000000ff1000720c */ /* 0x000fda0003f05270 */
[----:B------:R-:W-:Y:S05]  /*0cb0*/  @P0 EXIT ;  /* 0x000000000000094d */ /* 0x000fea0003800000 */
[----:B------:R-:W0:Y:S01]  /*0cc0*/  LDC R0, c[0x0][0x394] ;  /* 0x0000e500ff007b82 */ /* 0x000e220000000800 */
[----:B------:R-:W-:Y:S01]  /*0cd0*/  MOV R3, 0x0 ;  /* 0x0000000000037802 */ /* 0x000fe20000000f00 */
[----:B------:R-:W1:Y:S01]  /*0ce0*/  LDCU.64 UR4, c[0x4][0x18] ;  /* 0x01000300ff0477ac */ /* 0x000e620008000a00 */
[----:B------:R-:W-:Y:S02]  /*0cf0*/  IMAD.MOV.U32 R6, RZ, RZ, R22 ;  /* 0x000000ffff067224 */ /* 0x000fe400078e0016 */
[----:B------:R-:W-:-:S03]  /*0d00*/  IMAD.MOV.U32 R7, RZ, RZ, R2 ;  /* 0x000000ffff077224 */ /* 0x000fc600078e0002 */
[----:B------:R2:W3:Y:S01]  /*0d10*/  LDC.64 R8, c[0x4][R3] ;  /* 0x0100000003087b82 */ /* 0x0004e20000000a00 */
[----:B-1----:R-:W-:Y:S01]  /*0d20*/  IMAD.U32 R4, RZ, RZ, UR4 ;  /* 0x00000004ff047e24 */ /* 0x002fe2000f8e00ff */
[----:B------:R-:W-:Y:S01]  /*0d30*/  MOV R5, UR5 ;  /* 0x0000000500057c02 */ /* 0x000fe20008000f00 */
[----:B0-----:R2:W-:Y:S06]  /*0d40*/  STL [R1], R0 ;  /* 0x0000000001007387 */ /* 0x0015ec0000100800 */
[----:B------:R-:W-:-:S07]  /*0d50*/  LEPC R20, `(.L_x_21) ;  /* 0x000000001014794e */ /* 0x000fce0000000000 */
[----:B--23--:R-:W-:Y:S05]  /*0d60*/  CALL.ABS.NOINC R8 ;  /* 0x0000000008007343 */ /* 0x00cfea0003c00000 */
.L_x_21:
[----:B------:R-:W0:Y:S02]  /*0d70*/  LDC R0, c[0x0][0x394] ;  /* 0x0000e500ff007b82 */ /* 0x000e240000000800 */
[----:B0-----:R-:W-:-:S13]  /*0d80*/  ISETP.GE.AND P0, PT, R0, 0x34, PT ;  /* 0x000000340000780c */ /* 0x001fda0003f06270 */
[----:B------:R-:W-:Y:S05]  /*0d90*/  @!P0 BRA `(.L_x_22) ;  /* 0x0000000400208947 */ /* 0x000fea0003800000 */
[----:B------:R-:W-:Y:S01]  /*0da0*/  IMAD.HI.U32 R0, R0, 0x4ec4ec4f, RZ ;  /* 0x4ec4ec4f00007827 */ /* 0x000fe200078e00ff */
[----:B------:R-:W-:Y:S04]  /*0db0*/  BSSY.RECONVERGENT B0, `(.L_x_22) ;  /* 0x0000046000007945 */ /* 0x000fe80003800200 */
[C---:B------:R-:W-:Y:S02]  /*0dc0*/  LEA.HI R18, R0.reuse, 0x7, RZ, 0x1d ;  /* 0x0000000700127811 */ /* 0x040fe400078fe8ff */
[----:B------:R-:W-:Y:S02]  /*0dd0*/  LEA.HI R19, R0, 0x3, RZ, 0x1d ;  /* 0x0000000300137811 */ /* 0x000fe400078fe8ff */
[----:B------:R-:W-:Y:S02]  /*0de0*/  LOP3.LUT R3, R18, 0x7, RZ, 0xc0, !PT ;  /* 0x0000000712037812 */ /* 0x000fe400078ec0ff */
[----:B------:R-:W-:-:S02]  /*0df0*/  LOP3.LUT R4, R19, 0x3, RZ, 0xc0, !PT ;  /* 0x0000000313047812 */ /* 0x000fc400078ec0ff */
[----:B------:R-:W-:Y:S01]  /*0e00*/  LEA.HI R0, R0, 0xffffffff, RZ, 0x1d ;  /* 0xffffffff00007811 */ /* 0x000fe200078fe8ff */
[----:B------:R-:W-:Y:S01]  /*0e10*/  VIADD R3, R3, 0xffffffff ;  /* 0xffffffff03037836 */ /* 0x000fe20000000000 */
[----:B------:R-:W-:Y:S02]  /*0e20*/  ISETP.NE.AND P0, PT, R4, 0x1, PT ;  /* 0x000000010400780c */ /* 0x000fe40003f05270 */
[----:B------:R-:W-:Y:S02]  /*0e30*/  LOP3.LUT R4, R0, 0xfffffff8, RZ, 0xc0, !PT ;  /* 0xfffffff800047812 */ /* 0x000fe400078ec0ff */
[----:B------:R-:W-:Y:S01]  /*0e40*/  ISETP.GE.U32.AND P1, PT, R3, 0x3, PT ;  /* 0x000000030300780c */ /* 0x000fe20003f26070 */
[----:B------:R-:W-:Y:S01]  /*0e50*/  IMAD.MOV.U32 R3, RZ, RZ, RZ ;  /* 0x000000ffff037224 */ /* 0x000fe200078e00ff */
[----:B------:R-:W-:-:S11]  /*0e60*/  IADD3 R4, PT, PT, -R4, RZ, RZ ;  /* 0x000000ff04047210 */ /* 0x000fd60007ffe1ff */
.L_x_28:
[----:B0-----:R-:W0:Y:S01]  /*0e70*/  S2UR UR5, SR_CgaCtaId ;  /* 0x00000000000579c3 */ /* 0x001e220000008800 */
[----:B------:R-:W-:Y:S01]  /*0e80*/  UMOV UR4, 0x400 ;  /* 0x0000040000047882 */ /* 0x000fe20000000000 */
[----:B------:R-:W-:Y:S01]  /*0e90*/  IMAD.MOV.U32 R8, RZ, RZ, 0x1 ;  /* 0x00000001ff087424 */ /* 0x000fe200078e00ff */
[----:B0-----:R-:W-:-:S06]  /*0ea0*/  ULEA UR4, UR5, UR4, 0x18 ;  /* 0x0000000405047291 */ /* 0x001fcc000f8ec0ff */
[C---:B------:R-:W-:Y:S01]  /*0eb0*/  LEA R5, R3.reuse, UR4, 0x2 ;  /* 0x0000000403057c11 */ /* 0x040fe2000f8e10ff */
[----:B------:R-:W-:-:S04]  /*0ec0*/  VIADD R3, R3, 0x1 ;  /* 0x0000000103037836 */ /* 0x000fc80000000000 */
[----:B------:R0:W1:Y:S01]  /*0ed0*/  LDS R6, [R5] ;  /* 0x0000000005067984 */ /* 0x0000620000000800 */
[----:B------:R-:W2:Y:S01]  /*0ee0*/  LDCU UR4, c[0x0][0x394] ;  /* 0x00007280ff0477ac */ /* 0x000ea20008000800 */
[----:B------:R-:W-:Y:S01]  /*0ef0*/  ISETP.NE.AND P2, PT, R3, 0x1a, PT ;  /* 0x0000001a0300780c */ /* 0x000fe20003f45270 */
[----:B--2---:R-:W-:-:S09]  /*0f00*/  UISETP.GE.U32.AND UP0, UPT, UR4, 0xea, UPT ;  /* 0x000000ea0400788c */ /* 0x004fd2000bf06070 */
[----:B0-----:R-:W-:Y:S05]  /*0f10*/  BRA.U !UP0, `(.L_x_23) ;  /* 0x00000001085c7547 */ /* 0x001fea000b800000 */
[----:B------:R-:W-:Y:S01]  /*0f20*/  BSSY.RECONVERGENT B1, `(.L_x_24) ;  /* 0x0000015000017945 */ /* 0x000fe20003800200 */
[----:B------:R-:W-:Y:S01]  /*0f30*/  VIADD R7, R5, 0x1a0 ;  /* 0x000001a005077836 */ /* 0x000fe20000000000 */
[----:B------:R-:W-:Y:S01]  /*0f40*/  MOV R9, R4 ;  /* 0x0000000400097202 */ /* 0x000fe20000000f00 */
[----:B------:R-:W-:-:S07]  /*0f50*/  IMAD.MOV.U32 R8, RZ, RZ, RZ ;  /* 0x000000ffff087224 */ /* 0x000fce00078e00ff */
.L_x_25:
[----:B------:R-:W-:Y:S01]  /*0f60*/  LDS R11, [R7+-0x138] ;  /* 0xfffec800070b7984 */ /* 0x000fe20000000800 */
[----:B------:R-:W-:Y:S02]  /*0f70*/  VIADD R9, R9, 0x8 ;  /* 0x0000000809097836 */ /* 0x000fe40000000000 */
[----:B------:R-:W-:Y:S01]  /*0f80*/  VIADD R8, R8, 0x8 ;  /* 0x0000000808087836 */ /* 0x000fe20000000000 */
[----:B------:R-:W1:Y:S02]  /*0f90*/  LDS R10, [R7+-0xd0] ;  /* 0xffff3000070a7984 */ /* 0x000e640000000800 */
[----:B------:R-:W-:Y:S02]  /*0fa0*/  ISETP.NE.AND P3, PT, R9, RZ, PT ;  /* 0x000000ff0900720c */ /* 0x000fe40003f65270 */
[----:B------:R-:W-:Y:S04]  /*0fb0*/  LDS R13, [R7+-0x68] ;  /* 0xffff9800070d7984 */ /* 0x000fe80000000800 */
[----:B------:R-:W0:Y:S04]  /*0fc0*/  LDS R12, [R7] ;  /* 0x00000000070c7984 */ /* 0x000e280000000800 */
[----:B------:R-:W-:Y:S04]  /*0fd0*/  LDS R15, [R7+0x68] ;  /* 0x00006800070f7984 */ /* 0x000fe80000000800 */
[----:B------:R-:W2:Y:S04]  /*0fe0*/  LDS R14, [R7+0xd0] ;  /* 0x0000d000070e7984 */ /* 0x000ea80000000800 */
[----:B------:R-:W-:Y:S04]  /*0ff0*/  LDS R17, [R7+0x138] ;  /* 0x0001380007117984 */ /* 0x000fe80000000800 */
[----:B------:R3:W4:Y:S02]  /*1000*/  LDS R16, [R7+0x1a0] ;  /* 0x0001a00007107984 */ /* 0x0007240000000800 */
[----:B---3--:R-:W-:Y:S01]  /*1010*/  VIADD R7, R7, 0x340 ;  /* 0x0000034007077836 */ /* 0x008fe20000000000 */
[----:B-1----:R-:W-:-:S04]  /*1020*/  IADD3 R10, PT, PT, R10, R6, R11 ;  /* 0x000000060a0a7210 */ /* 0x002fc80007ffe00b */
[----:B0-----:R-:W-:-:S04]  /*1030*/  IADD3 R10, PT, PT, R12, R10, R13 ;  /* 0x0000000a0c0a7210 */ /* 0x001fc80007ffe00d */
[----:B--2---:R-:W-:-:S04]  /*1040*/  IADD3 R10, PT, PT, R14, R10, R15 ;  /* 0x0000000a0e0a7210 */ /* 0x004fc80007ffe00f */
[----:B----4-:R-:W-:Y:S01]  /*1050*/  IADD3 R6, PT, PT, R16, R10, R17 ;  /* 0x0000000a10067210 */ /* 0x010fe20007ffe011 */
[----:B------:R-:W-:Y:S06]  /*1060*/  @P3 BRA `(.L_x_25) ;  /* 0xfffffffc00bc3947 */ /* 0x000fec000383ffff */
[----:B------:R-:W-:Y:S05]  /*1070*/  BSYNC.RECONVERGENT B1 ;  /* 0x0000000000017941 */ /* 0x000fea0003800200 */
.L_x_24:
[----:B------:R-:W-:-:S07]  /*1080*/  VIADD R8, R8, 0x1 ;  /* 0x0000000108087836 */ /* 0x000fce0000000000 */
.L_x_23:
[----:B------:R-:W-:-:S13]  /*1090*/  LOP3.LUT P3, RZ, R0, 0x7, RZ, 0xc0, !PT ;  /* 0x0000000700ff7812 */ /* 0x000fda000786c0ff */
[----:B------:R-:W-:Y:S05]  /*10a0*/  @!P3 BRA `(.L_x_26) ;  /* 0x000000000050b947 */ /* 0x000fea0003800000 */
[----:B------:R-:W-:Y:S01]  /*10b0*/  LOP3.LUT P3, RZ, R18, 0x3, RZ, 0xc0, !PT ;  /* 0x0000000312ff7812 */ /* 0x000fe2000786c0ff */
[----:B------:R-:W-:-:S12]  /*10c0*/  @!P1 BRA `(.L_x_27) ;  /* 0x0000000000209947 */ /* 0x000fd80003800000 */
[C---:B------:R-:W-:Y:S01]  /*10d0*/  IMAD R7, R8.reuse, 0x68, R5 ;  /* 0x0000006808077824 */ /* 0x040fe200078e0205 */
[----:B------:R-:W-:-:S04]  /*10e0*/  IADD3 R8, PT, PT, R8, 0x4, RZ ;  /* 0x0000000408087810 */ /* 0x000fc80007ffe0ff */
[----:B------:R-:W-:Y:S04]  /*10f0*/  LDS R9, [R7] ;  /* 0x0000000007097984 */ /* 0x000fe80000000800 */
[----:B------:R-:W1:Y:S04]  /*1100*/  LDS R10, [R7+0x68] ;  /* 0x00006800070a7984 */ /* 0x000e680000000800 */
[----:B------:R-:W-:Y:S04]  /*1110*/  LDS R11, [R7+0xd0] ;  /* 0x0000d000070b7984 */ /* 0x000fe80000000800 */
[----:B------:R-:W0:Y:S01]  /*1120*/  LDS R12, [R7+0x138] ;  /* 0x00013800070c7984 */ /* 0x000e220000000800 */
[----:B-1----:R-:W-:-:S04]  /*1130*/  IADD3 R6, PT, PT, R10, R6, R9 ;  /* 0x000000060a067210 */ /* 0x002fc80007ffe009 */
[----:B0-----:R-:W-:-:S07]  /*1140*/  IADD3 R6, PT, PT, R12, R6, R11 ;  /* 0x000000060c067210 */ /* 0x001fce0007ffe00b */
.L_x_27:
[----:B------:R-:W-:Y:S05]  /*1150*/  @!P3 BRA `(.L_x_26) ;  /* 0x000000000024b947 */ /* 0x000fea0003800000 */
[----:B------:R-:W-:Y:S01]  /*1160*/  LOP3.LUT P3, RZ, R19, 0x1, RZ, 0xc0, !PT ;  /* 0x0000000113ff7812 */ /* 0x000fe2000786c0ff */
[C---:B------:R-:W-:Y:S02]  /*1170*/  @P0 IMAD R9, R8.reuse, 0x68, R5 ;  /* 0x0000006808090824 */ /* 0x040fe400078e0205 */
[----:B------:R-:W-:-:S03]  /*1180*/  @P0 VIADD R8, R8, 0x2 ;  /* 0x0000000208080836 */ /* 0x000fc60000000000 */
[----:B------:R-:W-:Y:S04]  /*1190*/  @P0 LDS R11, [R9] ;  /* 0x00000000090b0984 */ /* 0x000fe80000000800 */
[----:B------:R-:W1:Y:S03]  /*11a0*/  @P0 LDS R10, [R9+0x68] ;  /* 0x00006800090a0984 */ /* 0x000e660000000800 */
[----:B------:R-:W-:-:S05]  /*11b0*/  @P3 IMAD R8, R8, 0x68, R5 ;  /* 0x0000006808083824 */ /* 0x000fca00078e0205 */
[----:B------:R-:W0:Y:S01]  /*11c0*/  @P3 LDS R7, [R8] ;  /* 0x0000000008073984 */ /* 0x000e220000000800 */
[----:B-1----:R-:W-:-:S05]  /*11d0*/  @P0 IADD3 R6, PT, PT, R10, R6, R11 ;  /* 0x000000060a060210 */ /* 0x002fca0007ffe00b */
[----:B0-----:R-:W-:-:S07]  /*11e0*/  @P3 IMAD.IADD R6, R6, 0x1, R7 ;  /* 0x0000000106063824 */ /* 0x001fce00078e0207 */
.L_x_26:
[----:B-1----:R0:W-:Y:S01]  /*11f0*/  STS [R5], R6 ;  /* 0x0000000605007388 */ /* 0x0021e20000000800 */
[----:B------:R-:W-:Y:S05]  /*1200*/  @P2 BRA `(.L_x_28) ;  /* 0xfffffffc00182947 */ /* 0x000fea000383ffff */
[----:B------:R-:W-:Y:S05]  /*1210*/  BSYNC.RECONVERGENT B0 ;  /* 0x0000000000007941 */ /* 0x000fea0003800200 */
.L_x_22:
[----:B------:R-:W-:Y:S01]  /*1220*/  MOV R16, 0x0 ;  /* 0x0000000000107802 */ /* 0x000fe20000000f00 */
[----:B------:R-:W1:Y:S01]  /*1230*/  LDCU.64 UR4, c[0x4][0x20] ;  /* 0x01000400ff0477ac */ /* 0x000e620008000a00 */
[----:B0-----:R-:W-:Y:S02]  /*1240*/  CS2R R6, SRZ ;  /* 0x0000000000067805 */ /* 0x001fe4000001ff00 */
[----:B------:R0:W2:Y:S01]  /*1250*/  LDC.64 R8, c[0x4][R16] ;  /* 0x0100000010087b82 */ /* 0x0000a20000000a00 */
[----:B-1----:R-:W-:Y:S02]  /*1260*/  IMAD.U32 R4, RZ, RZ, UR4 ;  /* 0x00000004ff047e24 */ /* 0x002fe4000f8e00ff */
[----:B0-----:R-:W-:-:S07]  /*1270*/  IMAD.U32 R5, RZ, RZ, UR5 ;  /* 0x00000005ff057e24 */ /* 0x001fce000f8e00ff */
[----:B------:R-:W-:-:S07]  /*1280*/  LEPC R20, `(.L_x_29) ;  /* 0x000000001014794e */ /* 0x000fce0000000000 */
[----:B--2---:R-:W-:Y:S05]  /*1290*/  CALL.ABS.NOINC R8 ;  /* 0x0000000008007343 */ /* 0x004fea0003c00000 */
.L_x_29:
[----:B------:R-:W0:Y:S01]  /*12a0*/  S2UR UR5, SR_CgaCtaId ;  /* 0x00000000000579c3 */ /* 0x000e220000008800 */
[----:B------:R-:W-:Y:S02]  /*12b0*/  UMOV UR4, 0x400 ;  /* 0x0000040000047882 */ /* 0x000fe40000000000 */
[----:B0-----:R-:W-:-:S09]  /*12c0*/  ULEA UR4, UR5, UR4, 0x18 ;  /* 0x0000000405047291 */ /* 0x001fd2000f8ec0ff */
[----:B------:R-:W0:Y:S02]  /*12d0*/  LDS R0, [UR4] ;  /* 0x00000004ff007984 */ /* 0x000e240008000800 */
[----:B0-----:R-:W-:-:S13]  /*12e0*/  ISETP.NE.AND P0, PT, R0, RZ, PT ;  /* 0x000000ff0000720c */ /* 0x001fda0003f05270 */
[----:B------:R-:W-:Y:S05]  /*12f0*/  @!P0 BRA `(.L_x_30) ;  /* 0x0000000000308947 */ /* 0x000fea0003800000 */
[----:B------:R-:W-:Y:S02]  /*1300*/  HFMA2 R9, -RZ, RZ, 0, 5.781650543212890625e-06 ;  /* 0x00000061ff097431 */ /* 0x000fe400000001ff */
[----:B------:R-:W-:Y:S01]  /*1310*/  IMAD.MOV.U32 R8, RZ, RZ, RZ ;  /* 0x000000ffff087224 */ /* 0x000fe200078e00ff */
[----:B------:R0:W-:Y:S01]  /*1320*/  STL [R1+0x8], R0 ;  /* 0x0000080001007387 */ /* 0x0001e20000100800 */
[----:B------:R-:W1:Y:S01]  /*1330*/  LDC.64 R16, c[0x4][R16] ;  /* 0x0100000010107b82 */ /* 0x000e620000000a00 */
[----:B------:R-:W2:Y:S01]  /*1340*/  LDCU.64 UR4, c[0x4][0x10] ;  /* 0x01000200ff0477ac */ /* 0x000ea20008000a00 */
[----:B------:R-:W-:Y:S01]  /*1350*/  IMAD.MOV.U32 R6, RZ, RZ, R22 ;  /* 0x000000ffff067224 */ /* 0x000fe200078e0016 */
[----:B------:R-:W-:Y:S01]  /*1360*/  MOV R7, R2 ;  /* 0x0000000200077202 */ /* 0x000fe20000000f00 */
[----:B------:R0:W-:Y:S01]  /*1370*/  STL.64 [R1], R8 ;  /* 0x0000000801007387 */ /* 0x0001e20000100a00 */
[----:B--2---:R-:W-:Y:S02]  /*1380*/  IMAD.U32 R4, RZ, RZ, UR4 ;  /* 0x00000004ff047e24 */ /* 0x004fe4000f8e00ff */
[----:B0-----:R-:W-:-:S07]  /*1390*/  IMAD.U32 R5, RZ, RZ, UR5 ;  /* 0x00000005ff057e24 */ /* 0x001fce000f8e00ff */
[----:B------:R-:W-:-:S07]  /*13a0*/  LEPC R20, `(.L_x_30) ;  /* 0x000000001014794e */ /* 0x000fce0000000000 */
[----:B-1----:R-:W-:Y:S05]  /*13b0*/  CALL.ABS.NOINC R16 ;  /* 0x0000000010007343 */ /* 0x002fea0003c00000 */
.L_x_30:
[----:B------:R-:W0:Y:S01]  /*13c0*/  S2UR UR5, SR_CgaCtaId ;  /* 0x00000000000579c3 */ /* 0x000e220000008800 */
[----:B------:R-:W-:Y:S02]  /*13d0*/  UMOV UR4, 0x400 ;  /* 0x0000040000047882 */ /* 0x000fe40000000000 */
[----:B0-----:R-:W-:-:S09]  /*13e0*/  ULEA UR4, UR5, UR4, 0x18 ;  /* 0x0000000405047291 */ /* 0x001fd2000f8ec0ff */
[----:B------:R-:W0:Y:S02]  /*13f0*/  LDS R0, [UR4+0x4] ;  /* 0x00000404ff007984 */ /* 0x000e240008000800 */
[----:B0-----:R-:W-:-:S13]  /*1400*/  ISETP.NE.AND P0, PT, R0, RZ, PT ;  /* 0x000000ff0000720c */ /* 0x001fda0003f05270 */
[----:B------:R-:W-:Y:S05]  /*1410*/  @!P0 BRA `(.L_x_31) ;  /* 0x0000000000348947 */ /* 0x000fea0003800000 */
[----:B------:R-:W-:Y:S01]  /*1420*/  IMAD.MOV.U32 R11, RZ, RZ, 0x62 ;  /* 0x00000062ff0b7424 */ /* 0x000fe200078e00ff */
[----:B------:R-:W-:Y:S01]  /*1430*/  MOV R3, 0x0 ;  /* 0x0000000000037802 */ /* 0x000fe20000000f00 */
[----:B------:R-:W-:Y:S01]  /*1440*/  IMAD.MOV.U32 R10, RZ, RZ, RZ ;  /* 0x000000ffff0a7224 */ /* 0x000fe200078e00ff */
[----:B------:R0:W-:Y:S01]  /*1450*/  STL [R1+0x8], R0 ;  /* 0x0000080001007387 */ /* 0x0001e20000100800 */
[----:B------:R-:W1:Y:S01]  /*1460*/  LDCU.64 UR4, c[0x4][0x10] ;  /* 0x01000200ff0477ac */ /* 0x000e620008000a00 */
[----:B------:R0:W2:Y:S01]  /*1470*/  LDC.64 R8, c[0x4][R3] ;  /* 0x0100000003087b82 */ /* 0x0000a20000000a00 */
[----:B------:R-:W-:Y:S01]  /*1480*/  MOV R6, R22 ;  /* 0x0000001600067202 */ /* 0x000fe20000000f00 */
[----:B------:R0:W-:Y:S01]  /*1490*/  STL.64 [R1], R10 ;  /* 0x0000000a01007387 */ /* 0x0001e20000100a00 */
[----:B------:R-:W-:Y:S02]  /*14a0*/  IMAD.MOV.U32 R7, RZ, RZ, R2 ;  /* 0x000000ffff077224 */ /* 0x000fe400078e0002 */
[----:B-1----:R-:W-:-:S02]  /*14b0*/  IMAD.U32 R4, RZ, RZ, UR4 ;  /* 0x00000004ff047e24 */ /* 0x002fc4000f8e00ff */
[----:B0-----:R-:W-:-:S07]  /*14c0*/  IMAD.U32 R5, RZ, RZ, UR5 ;  /* 0x00000005ff057e24 */ /* 0x001fce000f8e00ff */
[----:B------:R-:W-:-:S07]  /*14d0*/  LEPC R20, `(.L_x_31) ;  /* 0x000000001014794e */ /* 0x000fce0000000000 */
[----:B--2---:R-:W-:Y:S05]  /*14e0*/  CALL.ABS.NOINC R8 ;  /* 0x0000000008007343 */ /* 0x004fea0003c00000 */
.L_x_31:
        /* <DEDUP_REMOVED lines=12> */
[----:B------:R-:W-:Y:S01]  /*15b0*/  IMAD.MOV.U32 R6, RZ, RZ, R22 ;  /* 0x000000ffff067224 */ /* 0x000fe200078e0016 */
[----:B------:R0:W-:Y:S01]  /*15c0*/  STL.64 [R1], R10 ;  /* 0x0000000a01007387 */ /* 0x0001e20000100a00 */
[----:B------:R-:W-:Y:S02]  /*15d0*/  IMAD.MOV.U32 R7, RZ, RZ, R2 ;  /* 0x000000ffff077224 */ /* 0x000fe400078e0002 */
[----:B-1----:R-:W-:Y:S01]  /*15e0*/  IMAD.U32 R4, RZ, RZ, UR4 ;  /* 0x00000004ff047e24 */ /* 0x002fe2000f8e00ff */
[----:B0-----:R-:W-:-:S07]  /*15f0*/  MOV R5, UR5 ;  /* 0x0000000500057c02 */ /* 0x001fce0008000f00 */
[----:B------:R-:W-:-:S07]  /*1600*/  LEPC R20, `(.L_x_32) ;  /* 0x000000001014794e */ /* 0x000fce0000000000 */
[----:B--2---:R-:W-:Y:S05]  /*1610*/  CALL.ABS.NOINC R8 ;  /* 0x0000000008007343 */ /* 0x004fea0003c00000 */
.L_x_32:
        /* <DEDUP_REMOVED lines=14> */
[----:B------:R-:W-:Y:S01]  /*1700*/  IMAD.MOV.U32 R7, RZ, RZ, R2 ;  /* 0x000000ffff077224 */ /* 0x000fe200078e0002 */
[----:B-1----:R-:W-:Y:S01]  /*1710*/  MOV R4, UR4 ;  /* 0x0000000400047c02 */ /* 0x002fe20008000f00 */
[----:B0-----:R-:W-:-:S07]  /*1720*/  IMAD.U32 R5, RZ, RZ, UR5 ;  /* 0x00000005ff057e24 */ /* 0x001fce000f8e00ff */
[----:B------:R-:W-:-:S07]  /*1730*/  LEPC R20, `(.L_x_33) ;  /* 0x000000001014794e */ /* 0x000fce0000000000 */
[----:B--2---:R-:W-:Y:S05]  /*1740*/  CALL.ABS.NOINC R8 ;  /* 0x0000000008007343 */ /* 0x004fea0003c00000 */
.L_x_33:
[----:B------:R-:W0:Y:S01]  /*1750*/  S2UR UR5, SR_CgaCtaId ;  /* 0x00000000000579c3 */ /* 0x000e220000008800 */
[----:B------:R-:W-:Y:S02]  /*1760*/  UMOV UR4, 0x400 ;  /* 0x0000040000047882 */ /* 0x000fe40000000000 */
[----:B0-----:R-:W-:-:S09]  /*1770*/  ULEA UR4, UR5, UR4, 0x18 ;  /* 0x0000000405047291 */ /* 0x001fd2000f8ec0ff */
[----:B------:R-:W0:Y:S02]  /*1780*/  LDS R0, [UR4+0x10] ;  /* 0x00001004ff007984 */ /* 0x000e240008000800 */
[----:B0-----:R-:W-:-:S13]  /*1790*/  ISETP.NE.AND P0, PT, R0, RZ, PT ;  /* 0x000000ff0000720c */ /* 0x001fda0003f05270 */
[----:B------:R-:W-:Y:S05]  /*17a0*/  @!P0 BRA `(.L_x_34) ;  /* 0x0000000000348947 */ /* 0x000fea0003800000 */
[----:B------:R-:W-:Y:S02]  /*17b0*/  HFMA2 R10, -RZ, RZ, 0, 0 ;  /* 0x00000000ff0a7431 */ /* 0x000fe400000001ff */
[----:B------:R-:W-:Y:S01]  /*17c0*/  IMAD.MOV.U32 R11, RZ, RZ, 0x65 ;  /* 0x00000065ff0b7424 */ /* 0x000fe200078e00ff */
[----:B------:R-:W-:Y:S01]  /*17d0*/  MOV R3, 0x0 ;  /* 0x0000000000037802 */ /* 0x000fe20000000f00 */
[----:B------:R0:W-:Y:S01]  /*17e0*/  STL [R1+0x8], R0 ;  /* 0x0000080001007387 */ /* 0x0001e20000100800 */
[----:B------:R-:W1:Y:S01]  /*17f0*/  LDCU.64 UR4, c[0x4][0x10] ;  /* 0x01000200ff0477ac */ /* 0x000e620008000a00 */
[----:B------:R-:W-:Y:S01]  /*1800*/  IMAD.MOV.U32 R6, RZ, RZ, R22 ;  /* 0x000000ffff067224 */ /* 0x000fe200078e0016 */
[----:B------:R0:W2:Y:S01]  /*1810*/  LDC.64 R8, c[0x4][R3] ;  /* 0x0100000003087b82 */ /* 0x0000a20000000a00 */
[----:B------:R0:W-:Y:S01]  /*1820*/  STL.64 [R1], R10 ;  /* 0x0000000a01007387 */ /* 0x0001e20000100a00 */
[----:B------:R-:W-:Y:S02]  /*1830*/  IMAD.MOV.U32 R7, RZ, RZ, R2 ;  /* 0x000000ffff077224 */ /* 0x000fe400078e0002 */
[----:B-1----:R-:W-:-:S02]  /*1840*/  IMAD.U32 R4, RZ, RZ, UR4 ;  /* 0x00000004ff047e24 */ /* 0x002fc4000f8e00ff */
[----:B0-----:R-:W-:-:S07]  /*1850*/  IMAD.U32 R5, RZ, RZ, UR5 ;  /* 0x00000005ff057e24 */ /* 0x001fce000f8e00ff */
[----:B------:R-:W-:-:S07]  /*1860*/  LEPC R20, `(.L_x_34) ;  /* 0x000000001014794e */ /* 0x000fce0000000000 */
[----:B--2---:R-:W-:Y:S05]  /*1870*/  CALL.ABS.NOINC R8 ;  /* 0x0000000008007343 */ /* 0x004fea0003c00000 */
.L_x_34:
[----:B------:R-:W0:Y:S01]  /*1880*/  S2UR UR5, SR_CgaCtaId ;  /* 0x00000000000579c3 */ /* 0x000e220000008800 */
[----:B------:R-:W-:Y:S02]  /*1890*/  UMOV UR4, 0x400 ;  /* 0x0000040000047882 */ /* 0x000fe40000000000 */
[----:B0-----:R-:W-:-:S09]  /*18a0*/  ULEA UR4, UR5, UR4, 0x18 ;  /* 0x0000000405047291 */ /* 0x001fd2000f8ec0ff */
[----:B------:R-:W0:Y:S02]  /*18b0*/  LDS R0, [UR4+0x14] ;  /* 0x00001404ff007984 */ /* 0x000e240008000800 */
[----:B0-----:R-:W-:-:S13]  /*18c0*/  ISETP.NE.AND P0, PT, R0, RZ, PT ;  /* 0x000000ff0000720c */ /* 0x001fda0003f05270 */
[----:B------:R-:W-:Y:S05]  /*18d0*/  @!P0 BRA `(.L_x_35) ;  /* 0x0000000000348947 */ /* 0x000fea0003800000 */
[----:B------:R-:W-:Y:S02]  /*18e0*/  HFMA2 R11, -RZ, RZ, 0, 6.07967376708984375e-06 ;  /* 0x00000066ff0b7431 */ /* 0x000fe400000001ff */
[----:B------:R-:W-:Y:S01]  /*18f0*/  IMAD.MOV.U32 R10, RZ, RZ, RZ ;  /* 0x000000ffff0a7224 */ /* 0x000fe200078e00ff */
[----:B------:R-:W-:Y:S01]  /*1900*/  MOV R3, 0x0 ;  /* 0x0000000000037802 */ /* 0x000fe20000000f00 */
[----:B------:R0:W-:Y:S01]  /*1910*/  STL [R1+0x8], R0 ;  /* 0x0000080001007387 */ /* 0x0001e20000100800 */
[----:B------:R-:W1:Y:S01]  /*1920*/  LDCU.64 UR4, c[0x4][0x10] ;  /* 0x01000200ff0477ac */ /* 0x000e620008000a00 */
[----:B------:R-:W-:Y:S01]  /*1930*/  IMAD.MOV.U32 R6, RZ, RZ, R22 ;  /* 0x000000ffff067224 */ /* 0x000fe200078e0016 */
[----:B------:R0:W2:Y:S01]  /*1940*/  LDC.64 R8, c[0x4][R3] ;  /* 0x0100000003087b82 */ /* 0x0000a20000000a00 */
[----:B------:R0:W-:Y:S01]  /*1950*/  STL.64 [R1], R10 ;  /* 0x0000000a01007387 */ /* 0x0001e20000100a00 */
[----:B------:R-:W-:Y:S01]  /*1960*/  MOV R7, R2 ;  /* 0x0000000200077202 */ /* 0x000fe20000000f00 */
[----:B-1----:R-:W-:-:S02]  /*1970*/  IMAD.U32 R4, RZ, RZ, UR4 ;  /* 0x00000004ff047e24 */ /* 0x002fc4000f8e00ff */
[----:B0-----:R-:W-:-:S07]  /*1980*/  IMAD.U32 R5, RZ, RZ, UR5 ;  /* 0x00000005ff057e24 */ /* 0x001fce000f8e00ff */
[----:B------:R-:W-:-:S07]  /*1990*/  LEPC R20, `(.L_x_35) ;  /* 0x000000001014794e */ /* 0x000fce0000000000 */
[----:B--2---:R-:W-:Y:S05]  /*19a0*/  CALL.ABS.NOINC R8 ;  /* 0x0000000008007343 */ /* 0x004fea0003c00000 */
.L_x_35:
        /* <DEDUP_REMOVED lines=19> */
.L_x_36:
        /* <DEDUP_REMOVED lines=19> */
.L_x_37:
        /* <DEDUP_REMOVED lines=19> */
.L_x_38:
        /* <DEDUP_REMOVED lines=19> */
.L_x_39:
[----:B------:R-:W0:Y:S01]  /*1e70*/  S2UR UR5, SR_CgaCtaId ;  /* 0x00000000000579c3 */ /* 0x000e220000008800 */
[----:B------:R-:W-:Y:S02]  /*1e80*/  UMOV UR4, 0x400 ;  /* 0x0000040000047882 */ /* 0x000fe40000000000 */
[----:B0-----:R-:W-:-:S09]  /*1e90*/  ULEA UR4, UR5, UR4, 0x18 ;  /* 0x0000000405047291 */ /* 0x001fd2000f8ec0ff */
[----:B------:R-:W0:Y:S02]  /*1ea0*/  LDS R0, [UR4+0x28] ;  /* 0x00002804ff007984 */ /* 0x000e240008000800 */
[----:B0-----:R-:W-:-:S13]  /*1eb0*/  ISETP.NE.AND P0, PT, R0, RZ, PT ;  /* 0x000000ff0000720c */ /* 0x001fda0003f05270 */
[----:B------:R-:W-:Y:S05]  /*1ec0*/  @!P0 BRA `(.L_x_40) ;  /* 0x0000000000348947 */ /* 0x000fea0003800000 */
[----:B------:R-:W-:Y:S02]  /*1ed0*/  HFMA2 R11, -RZ, RZ, 0, 6.377696990966796875e-06 ;  /* 0x0000006bff0b7431 */ /* 0x000fe400000001ff */
        /* <DEDUP_REMOVED lines=12> */
.L_x_40:
        /* <DEDUP_REMOVED lines=19> */
.L_x_41:
        /* <DEDUP_REMOVED lines=19> */
.L_x_42:
        /* <DEDUP_REMOVED lines=19> */
.L_x_43:
        /* <DEDUP_REMOVED lines=19> */
.L_x_44:
[----:B------:R-:W0:Y:S01]  /*2460*/  S2UR UR5, SR_CgaCtaId ;  /* 0x00000000000579c3 */ /* 0x000e220000008800 */
[----:B------:R-:W-:Y:S02]  /*2470*/  UMOV UR4, 0x400 ;  /* 0x0000040000047882 */ /* 0x000fe40000000000 */
[----:B0-----:R-:W-:-:S09]  /*2480*/  ULEA UR4, UR5, UR4, 0x18 ;  /* 0x0000000405047291 */ /* 0x001fd2000f8ec0ff */
[----:B------:R-:W0:Y:S02]  /*2490*/  LDS R0, [UR4+0x3c] ;  /* 0x00003c04ff007984 */ /* 0x000e240008000800 */
[----:B0-----:R-:W-:-:S13]  /*24a0*/  ISETP.NE.AND P0, PT, R0, RZ, PT ;  /* 0x000000ff0000720c */ /* 0x001fda0003f05270 */
[----:B------:R-:W-:Y:S05]  /*24b0*/  @!P0 BRA `(.L_x_45) ;  /* 0x0000000000348947 */ /* 0x000fea0003800000 */
[----:B------:R-:W-:Y:S02]  /*24c0*/  HFMA2 R11, -RZ, RZ, 0, 6.67572021484375e-06 ;  /* 0x00000070ff0b7431 */ /* 0x000fe400000001ff */
        /* <DEDUP_REMOVED lines=12> */
.L_x_45:
        /* <DEDUP_REMOVED lines=19> */
.L_x_46:
        /* <DEDUP_REMOVED lines=19> */
.L_x_47:
        /* <DEDUP_REMOVED lines=19> */
.L_x_48:
        /* <DEDUP_REMOVED lines=19> */
.L_x_49:
[----:B------:R-:W0:Y:S01]  /*2a50*/  S2UR UR5, SR_CgaCtaId ;  /* 0x00000000000579c3 */ /* 0x000e220000008800 */
[----:B------:R-:W-:Y:S02]  /*2a60*/  UMOV UR4, 0x400 ;  /* 0x0000040000047882 */ /* 0x000fe40000000000 */
[----:B0-----:R-:W-:-:S09]  /*2a70*/  ULEA UR4, UR5, UR4, 0x18 ;  /* 0x0000000405047291 */ /* 0x001fd2000f8ec0ff */
[----:B------:R-:W0:Y:S02]  /*2a80*/  LDS R0, [UR4+0x50] ;  /* 0x00005004ff007984 */ /* 0x000e240008000800 */
[----:B0-----:R-:W-:-:S13]  /*2a90*/  ISETP.NE.AND P0, PT, R0, RZ, PT ;  /* 0x000000ff0000720c */ /* 0x001fda0003f05270 */
[----:B------:R-:W-:Y:S05]  /*2aa0*/  @!P0 BRA `(.L_x_50) ;  /* 0x0000000000348947 */ /* 0x000fea0003800000 */
[----:B------:R-:W-:Y:S02]  /*2ab0*/  HFMA2 R11, -RZ, RZ, 0, 6.973743438720703125e-06 ;  /* 0x00000075ff0b7431 */ /* 0x000fe400000001ff */
        /* <DEDUP_REMOVED lines=12> */
.L_x_50:
        /* <DEDUP_REMOVED lines=19> */
.L_x_51:
        /* <DEDUP_REMOVED lines=19> */
.L_x_52:
        /* <DEDUP_REMOVED lines=19> */
.L_x_53:
        /* <DEDUP_REMOVED lines=19> */
.L_x_54:
[----:B------:R-:W0:Y:S01]  /*3040*/  S2UR UR5, SR_CgaCtaId ;  /* 0x00000000000579c3 */ /* 0x000e220000008800 */
[----:B------:R-:W-:Y:S02]  /*3050*/  UMOV UR4, 0x400 ;  /* 0x0000040000047882 */ /* 0x000fe40000000000 */
[----:B0-----:R-:W-:-:S09]  /*3060*/  ULEA UR4, UR5, UR4, 0x18 ;  /* 0x0000000405047291 */ /* 0x001fd2000f8ec0ff */
[----:B------:R-:W0:Y:S02]  /*3070*/  LDS R0, [UR4+0x64] ;  /* 0x00006404ff007984 */ /* 0x000e240008000800 */
[----:B0-----:R-:W-:-:S13]  /*3080*/  ISETP.NE.AND P0, PT, R0, RZ, PT ;  /* 0x000000ff0000720c */ /* 0x001fda0003f05270 */
[----:B------:R-:W-:Y:S05]  /*3090*/  @!P0 EXIT ;  /* 0x000000000000894d */ /* 0x000fea0003800000 */
        /* <DEDUP_REMOVED lines=13> */
.L_x_55:
[----:B------:R-:W-:Y:S05]  /*3170*/  EXIT ;  /* 0x000000000000794d */ /* 0x000fea0003800000 */
.L_x_56:
[----:B------:R-:W-:-:S00]  /*3180*/  BRA `(.L_x_56) ;  /* 0xfffffffc00fc7947 */ /* 0x000fc0000383ffff */
[----:B------:R-:W-:-:S00]  /*3190*/  NOP ;  /* 0x0000000000007918 */ /* 0x000fc00000000000 */
        /* <DEDUP_REMOVED lines=14> */
.L_x_57:


//--------------------- .nv.global.init           --------------------------
	.section	.nv.global.init,"aw",@progbits
.nv.global.init:
	.type		$str$3,@object
	.size		$str$3,($str$2 - $str$3)
$str$3:
        /*0000*/ 	.byte	0x74, 0x6f, 0x74, 0x61, 0x6c, 0x3a, 0x0a, 0x00
	.type		$str$2,@object
	.size		$str$2,($str$1 - $str$2)
$str$2:
        /*0008*/ 	.byte	0x73, 0x69, 0x7a, 0x65, 0x3a, 0x20, 0x25, 0x64, 0x0a, 0x00
	.type		$str$1,@object
	.size		$str$1,($str - $str$1)
$str$1:
        /*0012*/ 	.byte	0x25, 0x64, 0x3a, 0x20, 0x25, 0x63, 0x3a, 0x20, 0x25, 0x64, 0x0a, 0x00
	.type		$str,@object
	.size		$str,(.L_0 - $str)
$str:
        /*001e*/ 	.byte	0x74, 0x69, 0x64, 0x3a, 0x20, 0x25, 0x64, 0x2c, 0x20, 0x73, 0x74, 0x61, 0x72, 0x74, 0x3a, 0x20
        /*002e*/ 	.byte	0x25, 0x64, 0x2c, 0x20, 0x65, 0x6e, 0x64, 0x3a, 0x20, 0x25, 0x64, 0x2c, 0x20, 0x68, 0x69, 0x73
        /*003e*/ 	.byte	0x74, 0x20, 0x6f, 0x66, 0x66, 0x73, 0x65, 0x74, 0x3a, 0x20, 0x25, 0x64, 0x0a, 0x00
.L_0:


//--------------------- .nv.shared._Z12compute_histPcPiii --------------------------
	.section	.nv.shared._Z12compute_histPcPiii,"aw",@nobits
	.sectionflags	@""
	.align	16
	.zero		1024


//--------------------- .nv.shared.reserved.0     --------------------------
	.section	.nv.shared.reserved.0,"aw",@nobits
	.weak		__nv_reservedSMEM_offset_0_alias
	.size		__nv_reservedSMEM_offset_0_alias, 0, 64
	.other		__nv_reservedSMEM_offset_0_alias,@"STO_CUDA_RESERVED_SHARED STV_DEFAULT"
__nv_reservedSMEM_offset_0_alias:
	.zero		0
	.zero		64


//--------------------- .nv.constant0._Z12compute_histPcPiii --------------------------
	.section	.nv.constant0._Z12compute_histPcPiii,"a",@progbits
	.sectionflags	@""
	.align	4
.nv.constant0._Z12compute_histPcPiii:
	.zero		920


//--------------------- SYMBOLS --------------------------

	.type		.nv.reservedSmem.offset0,@object
	.size		.nv.reservedSmem.offset0,0x4
	.type		.nv.reservedSmem.cap,@object
	.size		.nv.reservedSmem.cap,0x4
	.type		vprintf,@function
